//
// Generated by NVIDIA NVVM Compiler
//
// Compiler Build ID: CL-36424714
// Cuda compilation tools, release 13.0, V13.0.88
// Based on NVVM 20.0.0
//

.version 9.0
.target sm_100
.address_size 64

	// .globl	plm_recurrence

.visible .entry plm_recurrence(
	.param .u64 .ptr .align 1 plm_recurrence_param_0,
	.param .u32 plm_recurrence_param_1,
	.param .u32 plm_recurrence_param_2,
	.param .u32 plm_recurrence_param_3,
	.param .u64 .ptr .align 1 plm_recurrence_param_4
)
{
	.reg .pred 	%p<15>;
	.reg .b32 	%r<71>;
	.reg .b64 	%rd<15>;
	.reg .b64 	%fd<129>;

	ld.param.u64 	%rd3, [plm_recurrence_param_0];
	ld.param.u32 	%r32, [plm_recurrence_param_1];
	ld.param.u32 	%r30, [plm_recurrence_param_2];
	ld.param.u32 	%r31, [plm_recurrence_param_3];
	ld.param.u64 	%rd4, [plm_recurrence_param_4];
	cvta.to.global.u64 	%rd1, %rd4;
	mov.u32 	%r33, %ctaid.x;
	mov.u32 	%r34, %ntid.x;
	mov.u32 	%r35, %tid.x;
	mad.lo.s32 	%r1, %r33, %r34, %r35;
	setp.ge.s32 	%p1, %r1, %r32;
	@%p1 bra 	$L__BB0_19;
	cvta.to.global.u64 	%rd5, %rd3;
	mul.wide.s32 	%rd6, %r1, 8;
	add.s64 	%rd7, %rd5, %rd6;
	ld.global.nc.f64 	%fd1, [%rd7];
	mov.f64 	%fd122, 0d3FF0000000000000;
	sub.f64 	%fd27, %fd122, %fd1;
	add.f64 	%fd28, %fd1, 0d3FF0000000000000;
	mul.f64 	%fd29, %fd27, %fd28;
	max.f64 	%fd30, %fd29, 0d0000000000000000;
	sqrt.rn.f64 	%fd2, %fd30;
	setp.lt.s32 	%p2, %r31, 1;
	@%p2 bra 	$L__BB0_8;
	and.b32  	%r2, %r31, 3;
	setp.lt.u32 	%p3, %r31, 4;
	mov.f64 	%fd118, 0d3FF0000000000000;
	mov.f64 	%fd122, %fd118;
	@%p3 bra 	$L__BB0_5;
	and.b32  	%r36, %r31, 2147483644;
	neg.s32 	%r62, %r36;
	mov.f64 	%fd118, 0d3FF0000000000000;
$L__BB0_4:
	mul.f64 	%fd34, %fd2, %fd118;
	mul.f64 	%fd35, %fd122, %fd34;
	add.f64 	%fd36, %fd118, 0d4000000000000000;
	mul.f64 	%fd37, %fd2, %fd36;
	mul.f64 	%fd38, %fd35, %fd37;
	add.f64 	%fd39, %fd36, 0d4000000000000000;
	mul.f64 	%fd40, %fd2, %fd39;
	mul.f64 	%fd41, %fd38, %fd40;
	add.f64 	%fd42, %fd39, 0d4000000000000000;
	mul.f64 	%fd43, %fd2, %fd42;
	mul.f64 	%fd122, %fd41, %fd43;
	add.f64 	%fd118, %fd42, 0d4000000000000000;
	add.s32 	%r62, %r62, 4;
	setp.ne.s32 	%p4, %r62, 0;
	@%p4 bra 	$L__BB0_4;
$L__BB0_5:
	setp.eq.s32 	%p5, %r2, 0;
	@%p5 bra 	$L__BB0_8;
	neg.s32 	%r63, %r2;
$L__BB0_7:
	.pragma "nounroll";
	neg.f64 	%fd44, %fd118;
	mul.f64 	%fd45, %fd2, %fd44;
	mul.f64 	%fd122, %fd122, %fd45;
	add.f64 	%fd118, %fd118, 0d4000000000000000;
	add.s32 	%r63, %r63, 1;
	setp.ne.s32 	%p6, %r63, 0;
	@%p6 bra 	$L__BB0_7;
$L__BB0_8:
	mad.lo.s32 	%r9, %r1, %r30, %r1;
	add.s32 	%r66, %r9, %r31;
	mul.wide.s32 	%rd8, %r66, 8;
	add.s64 	%rd2, %rd1, %rd8;
	st.global.f64 	[%rd2], %fd122;
	setp.eq.s32 	%p7, %r31, %r30;
	@%p7 bra 	$L__BB0_19;
	cvt.rn.f64.s32 	%fd46, %r31;
	fma.rn.f64 	%fd47, %fd46, 0d4000000000000000, 0d3FF0000000000000;
	mul.f64 	%fd48, %fd47, %fd1;
	mul.f64 	%fd127, %fd48, %fd122;
	st.global.f64 	[%rd2+8], %fd127;
	add.s32 	%r70, %r31, 2;
	setp.gt.s32 	%p8, %r70, %r30;
	@%p8 bra 	$L__BB0_19;
	not.b32 	%r37, %r31;
	add.s32 	%r12, %r30, %r37;
	sub.s32 	%r38, %r30, %r31;
	add.s32 	%r39, %r38, -2;
	and.b32  	%r13, %r12, 3;
	setp.lt.u32 	%p9, %r39, 3;
	@%p9 bra 	$L__BB0_14;
	shl.b32 	%r65, %r31, 1;
	and.b32  	%r41, %r12, -4;
	neg.s32 	%r64, %r41;
	mov.b32 	%r67, 2;
	mov.u32 	%r68, %r31;
$L__BB0_12:
	.pragma "nounroll";
	add.s32 	%r42, %r68, 2;
	cvt.rn.f64.s32 	%fd49, %r42;
	fma.rn.f64 	%fd50, %fd49, 0d4000000000000000, 0dBFF0000000000000;
	mul.f64 	%fd51, %fd1, %fd50;
	mul.f64 	%fd52, %fd127, %fd51;
	add.s32 	%r43, %r65, 2;
	cvt.rn.f64.s32 	%fd53, %r43;
	add.f64 	%fd54, %fd53, 0dBFF0000000000000;
	mul.f64 	%fd55, %fd122, %fd54;
	sub.f64 	%fd56, %fd52, %fd55;
	add.s32 	%r44, %r67, 3;
	cvt.rn.f64.s32 	%fd57, %r67;
	div.rn.f64 	%fd58, %fd56, %fd57;
	add.s32 	%r45, %r66, 2;
	mul.wide.s32 	%rd9, %r45, 8;
	add.s64 	%rd10, %rd1, %rd9;
	st.global.f64 	[%rd10], %fd58;
	add.s32 	%r46, %r68, 3;
	cvt.rn.f64.s32 	%fd59, %r46;
	fma.rn.f64 	%fd60, %fd59, 0d4000000000000000, 0dBFF0000000000000;
	mul.f64 	%fd61, %fd1, %fd60;
	mul.f64 	%fd62, %fd58, %fd61;
	add.s32 	%r47, %r65, 3;
	cvt.rn.f64.s32 	%fd63, %r47;
	add.f64 	%fd64, %fd63, 0dBFF0000000000000;
	mul.f64 	%fd65, %fd127, %fd64;
	sub.f64 	%fd66, %fd62, %fd65;
	add.s32 	%r48, %r67, 1;
	cvt.rn.f64.s32 	%fd67, %r48;
	div.rn.f64 	%fd68, %fd66, %fd67;
	st.global.f64 	[%rd10+8], %fd68;
	add.s32 	%r22, %r68, 4;
	cvt.rn.f64.s32 	%fd69, %r22;
	fma.rn.f64 	%fd70, %fd69, 0d4000000000000000, 0dBFF0000000000000;
	mul.f64 	%fd71, %fd1, %fd70;
	mul.f64 	%fd72, %fd68, %fd71;
	add.s32 	%r21, %r65, 4;
	cvt.rn.f64.s32 	%fd73, %r21;
	add.f64 	%fd74, %fd73, 0dBFF0000000000000;
	mul.f64 	%fd75, %fd58, %fd74;
	sub.f64 	%fd76, %fd72, %fd75;
	add.s32 	%r49, %r67, 2;
	cvt.rn.f64.s32 	%fd77, %r49;
	div.rn.f64 	%fd122, %fd76, %fd77;
	st.global.f64 	[%rd10+16], %fd122;
	add.s32 	%r50, %r68, 5;
	cvt.rn.f64.s32 	%fd78, %r50;
	fma.rn.f64 	%fd79, %fd78, 0d4000000000000000, 0dBFF0000000000000;
	mul.f64 	%fd80, %fd1, %fd79;
	mul.f64 	%fd81, %fd122, %fd80;
	add.s32 	%r51, %r65, 5;
	cvt.rn.f64.s32 	%fd82, %r51;
	add.f64 	%fd83, %fd82, 0dBFF0000000000000;
	mul.f64 	%fd84, %fd68, %fd83;
	sub.f64 	%fd85, %fd81, %fd84;
	cvt.rn.f64.s32 	%fd86, %r44;
	div.rn.f64 	%fd127, %fd85, %fd86;
	st.global.f64 	[%rd10+24], %fd127;
	add.s32 	%r67, %r67, 4;
	add.s32 	%r66, %r66, 4;
	add.s32 	%r64, %r64, 4;
	setp.ne.s32 	%p10, %r64, 0;
	mov.u32 	%r65, %r21;
	mov.u32 	%r68, %r22;
	@%p10 bra 	$L__BB0_12;
	add.s32 	%r70, %r22, 2;
$L__BB0_14:
	setp.eq.s32 	%p11, %r13, 0;
	@%p11 bra 	$L__BB0_19;
	setp.eq.s32 	%p12, %r13, 1;
	@%p12 bra 	$L__BB0_17;
	cvt.rn.f64.s32 	%fd87, %r70;
	fma.rn.f64 	%fd88, %fd87, 0d4000000000000000, 0dBFF0000000000000;
	mul.f64 	%fd89, %fd1, %fd88;
	mul.f64 	%fd90, %fd127, %fd89;
	add.s32 	%r52, %r70, %r31;
	cvt.rn.f64.s32 	%fd91, %r52;
	add.f64 	%fd92, %fd91, 0dBFF0000000000000;
	mul.f64 	%fd93, %fd122, %fd92;
	sub.f64 	%fd94, %fd90, %fd93;
	sub.s32 	%r53, %r70, %r31;
	cvt.rn.f64.s32 	%fd95, %r53;
	div.rn.f64 	%fd122, %fd94, %fd95;
	add.s32 	%r54, %r70, %r9;
	mul.wide.s32 	%rd11, %r54, 8;
	add.s64 	%rd12, %rd1, %rd11;
	st.global.f64 	[%rd12], %fd122;
	add.s32 	%r55, %r70, 1;
	cvt.rn.f64.s32 	%fd96, %r55;
	fma.rn.f64 	%fd97, %fd96, 0d4000000000000000, 0dBFF0000000000000;
	mul.f64 	%fd98, %fd1, %fd97;
	mul.f64 	%fd99, %fd122, %fd98;
	add.s32 	%r56, %r52, 1;
	cvt.rn.f64.s32 	%fd100, %r56;
	add.f64 	%fd101, %fd100, 0dBFF0000000000000;
	mul.f64 	%fd102, %fd127, %fd101;
	sub.f64 	%fd103, %fd99, %fd102;
	sub.s32 	%r57, %r55, %r31;
	cvt.rn.f64.s32 	%fd104, %r57;
	div.rn.f64 	%fd127, %fd103, %fd104;
	st.global.f64 	[%rd12+8], %fd127;
	add.s32 	%r70, %r70, 2;
$L__BB0_17:
	and.b32  	%r58, %r12, 1;
	setp.eq.b32 	%p13, %r58, 1;
	not.pred 	%p14, %p13;
	@%p14 bra 	$L__BB0_19;
	cvt.rn.f64.s32 	%fd105, %r70;
	fma.rn.f64 	%fd106, %fd105, 0d4000000000000000, 0dBFF0000000000000;
	mul.f64 	%fd107, %fd1, %fd106;
	mul.f64 	%fd108, %fd127, %fd107;
	add.s32 	%r59, %r70, %r31;
	cvt.rn.f64.s32 	%fd109, %r59;
	add.f64 	%fd110, %fd109, 0dBFF0000000000000;
	mul.f64 	%fd111, %fd122, %fd110;
	sub.f64 	%fd112, %fd108, %fd111;
	sub.s32 	%r60, %r70, %r31;
	cvt.rn.f64.s32 	%fd113, %r60;
	div.rn.f64 	%fd114, %fd112, %fd113;
	add.s32 	%r61, %r70, %r9;
	mul.wide.s32 	%rd13, %r61, 8;
	add.s64 	%rd14, %rd1, %rd13;
	st.global.f64 	[%rd14], %fd114;
$L__BB0_19:
	ret;

}


// ===== COMPILED SASS (sm_100) =====

	.target	sm_100

	.elftype	@"ET_EXEC"


//--------------------- .note.nv.tkinfo           --------------------------
	.section	.note.nv.tkinfo,"",@"SHT_NOTE"
	.sectionflags	@"SHF_NOTE_NV_TKINFO"
	.tkinfo
        /*0018*/ 	.word	0x00000002
        /*0030*/ 	.string	""
        /*0030*/ 	.string	"ptxas"
        /*0030*/ 	.string	"Cuda compilation tools, release 13.0, V13.0.88"
        /*0030*/ 	.string	"Build cuda_13.0.r13.0/compiler.36424714_0"
        /*0030*/ 	.string	"-arch sm_100 -m 64 "



//--------------------- .note.nv.cuinfo           --------------------------
	.section	.note.nv.cuinfo,"",@"SHT_NOTE"
	.sectionflags	@"SHF_NOTE_NV_CUINFO"
        /*0018*/ 	.short	0x0002
        /*001a*/ 	.short	0x0064
        /*001c*/ 	.short	0x0082
	.zero		2


//--------------------- .nv.info                  --------------------------
	.section	.nv.info,"",@"SHT_CUDA_INFO"
	.align	4


	//----- nvinfo : EIATTR_REGCOUNT
	.align		4
        /*0000*/ 	.byte	0x04, 0x2f
        /*0002*/ 	.short	(.L_1 - .L_0)
	.align		4
.L_0:
        /*0004*/ 	.word	index@(plm_recurrence)
        /*0008*/ 	.word	0x00000026


	//----- nvinfo : EIATTR_FRAME_SIZE
	.align		4
.L_1:
        /*000c*/ 	.byte	0x04, 0x11
        /*000e*/ 	.short	(.L_3 - .L_2)
	.align		4
.L_2:
        /*0010*/ 	.word	index@($__internal_1_$__cuda_sm20_dsqrt_rn_f64_mediumpath_v1)
        /*0014*/ 	.word	0x00000000


	//----- nvinfo : EIATTR_FRAME_SIZE
	.align		4
.L_3:
        /*0018*/ 	.byte	0x04, 0x11
        /*001a*/ 	.short	(.L_5 - .L_4)
	.align		4
.L_4:
        /*001c*/ 	.word	index@($__internal_0_$__cuda_sm20_div_rn_f64_full)
        /*0020*/ 	.word	0x00000000


	//----- nvinfo : EIATTR_FRAME_SIZE
	.align		4
.L_5:
        /*0024*/ 	.byte	0x04, 0x11
        /*0026*/ 	.short	(.L_7 - .L_6)
	.align		4
.L_6:
        /*0028*/ 	.word	index@(plm_recurrence)
        /*002c*/ 	.word	0x00000000


	//----- nvinfo : EIATTR_MIN_STACK_SIZE
	.align		4
.L_7:
        /*0030*/ 	.byte	0x04, 0x12
        /*0032*/ 	.short	(.L_9 - .L_8)
	.align		4
.L_8:
        /*0034*/ 	.word	index@(plm_recurrence)
        /*0038*/ 	.word	0x00000000
.L_9:


//--------------------- .nv.compat                --------------------------
	.section	.nv.compat,"",@"SHT_CUDA_COMPAT_INFO"
	.align	4
        /*0000*/ 	.byte	0x02, 0x09, 0x00, 0x00, 0x02, 0x02, 0x01, 0x00, 0x02, 0x05, 0x05, 0x00, 0x03, 0x07, 0x01, 0x01
        /*0010*/ 	.byte	0x02, 0x03, 0x00, 0x00, 0x02, 0x06, 0x01, 0x00, 0x04, 0x0b, 0x08, 0x00, 0x01, 0x00, 0x00, 0x00
        /*0020*/ 	.byte	0x00, 0x00, 0x00, 0x00


//--------------------- .nv.info.plm_recurrence   --------------------------
	.section	.nv.info.plm_recurrence,"",@"SHT_CUDA_INFO"
	.sectionflags	@""
	.align	4


	//----- nvinfo : EIATTR_CUDA_API_VERSION
	.align		4
        /*0000*/ 	.byte	0x04, 0x37
        /*0002*/ 	.short	(.L_11 - .L_10)
.L_10:
        /*0004*/ 	.word	0x00000082


	//----- nvinfo : EIATTR_KPARAM_INFO
	.align		4
.L_11:
        /*0008*/ 	.byte	0x04, 0x17
        /*000a*/ 	.short	(.L_13 - .L_12)
.L_12:
        /*000c*/ 	.word	0x00000000
        /*0010*/ 	.short	0x0004
        /*0012*/ 	.short	0x0018
        /*0014*/ 	.byte	0x00, 0xf5, 0x21, 0x00


	//----- nvinfo : EIATTR_KPARAM_INFO
	.align		4
.L_13:
        /*0018*/ 	.byte	0x04, 0x17
        /*001a*/ 	.short	(.L_15 - .L_14)
.L_14:
        /*001c*/ 	.word	0x00000000
        /*0020*/ 	.short	0x0003
        /*0022*/ 	.short	0x0010
        /*0024*/ 	.byte	0x00, 0xf0, 0x11, 0x00


	//----- nvinfo : EIATTR_KPARAM_INFO
	.align		4
.L_15:
        /*0028*/ 	.byte	0x04, 0x17
        /*002a*/ 	.short	(.L_17 - .L_16)
.L_16:
        /*002c*/ 	.word	0x00000000
        /*0030*/ 	.short	0x0002
        /*0032*/ 	.short	0x000c
        /*0034*/ 	.byte	0x00, 0xf0, 0x11, 0x00


	//----- nvinfo : EIATTR_KPARAM_INFO
	.align		4
.L_17:
        /*0038*/ 	.byte	0x04, 0x17
        /*003a*/ 	.short	(.L_19 - .L_18)
.L_18:
        /*003c*/ 	.word	0x00000000
        /*0040*/ 	.short	0x0001
        /*0042*/ 	.short	0x0008
        /*0044*/ 	.byte	0x00, 0xf0, 0x11, 0x00


	//----- nvinfo : EIATTR_KPARAM_INFO
	.align		4
.L_19:
        /*0048*/ 	.byte	0x04, 0x17
        /*004a*/ 	.short	(.L_21 - .L_20)
.L_20:
        /*004c*/ 	.word	0x00000000
        /*0050*/ 	.short	0x0000
        /*0052*/ 	.short	0x0000
        /*0054*/ 	.byte	0x00, 0xf5, 0x21, 0x00


	//----- nvinfo : EIATTR_SPARSE_MMA_MASK
	.align		4
.L_21:
        /*0058*/ 	.byte	0x03, 0x50
        /*005a*/ 	.short	0x0000


	//----- nvinfo : EIATTR_MAXREG_COUNT
	.align		4
        /*005c*/ 	.byte	0x03, 0x1b
        /*005e*/ 	.short	0x00ff


	//----- nvinfo : EIATTR_MERCURY_ISA_VERSION
	.align		4
        /*0060*/ 	.byte	0x03, 0x5f
        /*0062*/ 	.short	0x0101


	//----- nvinfo : EIATTR_VRC_CTA_INIT_COUNT
	.align		4
        /*0064*/ 	.byte	0x02, 0x4a
	.zero		1
	.zero		1


	//----- nvinfo : EIATTR_EXIT_INSTR_OFFSETS
	.align		4
        /*0068*/ 	.byte	0x04, 0x1c
        /*006a*/ 	.short	(.L_23 - .L_22)


	//   ....[0]....
.L_22:
        /*006c*/ 	.word	0x00000070


	//   ....[1]....
        /*0070*/ 	.word	0x00000b50


	//   ....[2]....
        /*0074*/ 	.word	0x00000c00


	//   ....[3]....
        /*0078*/ 	.word	0x000016d0


	//   ....[4]....
        /*007c*/ 	.word	0x00001c10


	//   ....[5]....
        /*0080*/ 	.word	0x00001e70


	//----- nvinfo : EIATTR_CRS_STACK_SIZE
	.align		4
.L_23:
        /*0084*/ 	.byte	0x04, 0x1e
        /*0086*/ 	.short	(.L_25 - .L_24)
.L_24:
        /*0088*/ 	.word	0x00000000


	//----- nvinfo : EIATTR_CBANK_PARAM_SIZE
	.align		4
.L_25:
        /*008c*/ 	.byte	0x03, 0x19
        /*008e*/ 	.short	0x0020


	//----- nvinfo : EIATTR_PARAM_CBANK
	.align		4
        /*0090*/ 	.byte	0x04, 0x0a
        /*0092*/ 	.short	(.L_27 - .L_26)
	.align		4
.L_26:
        /*0094*/ 	.word	index@(.nv.constant0.plm_recurrence)
        /*0098*/ 	.short	0x0380
        /*009a*/ 	.short	0x0020


	//----- nvinfo : EIATTR_SW_WAR
	.align		4
.L_27:
        /*009c*/ 	.byte	0x04, 0x36
        /*009e*/ 	.short	(.L_29 - .L_28)
.L_28:
        /*00a0*/ 	.word	0x00000008
.L_29:


//--------------------- .nv.callgraph             --------------------------
	.section	.nv.callgraph,"",@"SHT_CUDA_CALLGRAPH"
	.align	4
	.sectionentsize	8
	.align		4
        /*0000*/ 	.word	0x00000000
	.align		4
        /*0004*/ 	.word	0xffffffff
	.align		4
        /*0008*/ 	.word	0x00000000
	.align		4
        /*000c*/ 	.word	0xfffffffe
	.align		4
        /*0010*/ 	.word	0x00000000
	.align		4
        /*0014*/ 	.word	0xfffffffd
	.align		4
        /*0018*/ 	.word	0x00000000
	.align		4
        /*001c*/ 	.word	0xfffffffc


//--------------------- .text.plm_recurrence      --------------------------
	.section	.text.plm_recurrence,"ax",@progbits
	.align	128
        .global         plm_recurrence
        .type           plm_recurrence,@function
        .size           plm_recurrence,(.L_x_37 - plm_recurrence)
        .other          plm_recurrence,@"STO_CUDA_ENTRY STV_DEFAULT"
plm_recurrence:
.text.plm_recurrence:
[----:B------:R-:W-:Y:S01]  /*0000*/  LDC R1, c[0x0][0x37c] ;  /* 0x0000df00ff017b82 */ /* 0x000fe20000000800 */
[----:B------:R-:W0:Y:S07]  /*0010*/  S2R R3, SR_TID.X ;  /* 0x0000000000037919 */ /* 0x000e2e0000002100 */
[----:B------:R-:W0:Y:S01]  /*0020*/  S2UR UR4, SR_CTAID.X ;  /* 0x00000000000479c3 */ /* 0x000e220000002500 */
[----:B------:R-:W1:Y:S07]  /*0030*/  LDCU UR5, c[0x0][0x388] ;  /* 0x00007100ff0577ac */ /* 0x000e6e0008000800 */
[----:B------:R-:W0:Y:S02]  /*0040*/  LDC R6, c[0x0][0x360] ;  /* 0x0000d800ff067b82 */ /* 0x000e240000000800 */
[----:B0-----:R-:W-:-:S05]  /*0050*/  IMAD R6, R6, UR4, R3 ;  /* 0x0000000406067c24 */ /* 0x001fca000f8e0203 */
[----:B-1----:R-:W-:-:S13]  /*0060*/  ISETP.GE.AND P0, PT, R6, UR5, PT ;  /* 0x0000000506007c0c */ /* 0x002fda000bf06270 */
[----:B------:R-:W-:Y:S05]  /*0070*/  @P0 EXIT ;  /* 0x000000000000094d */ /* 0x000fea0003800000 */
[----:B------:R-:W0:Y:S01]  /*0080*/  LDC.64 R22, c[0x0][0x380] ;  /* 0x0000e000ff167b82 */ /* 0x000e220000000a00 */
[----:B------:R-:W1:Y:S01]  /*0090*/  LDCU.64 UR12, c[0x0][0x358] ;  /* 0x00006b00ff0c77ac */ /* 0x000e620008000a00 */
[----:B0-----:R-:W-:-:S06]  /*00a0*/  IMAD.WIDE R22, R6, 0x8, R22 ;  /* 0x0000000806167825 */ /* 0x001fcc00078e0216 */
[----:B-1----:R-:W2:Y:S01]  /*00b0*/  LDG.E.64.CONSTANT R22, desc[UR12][R22.64] ;  /* 0x0000000c16167981 */ /* 0x002ea2000c1e9b00 */
[----:B------:R-:W-:Y:S01]  /*00c0*/  IMAD.MOV.U32 R0, RZ, RZ, RZ ;  /* 0x000000ffff007224 */ /* 0x000fe200078e00ff */
[----:B------:R-:W-:Y:S01]  /*00d0*/  BSSY.RECONVERGENT B0, `(.L_x_0) ;  /* 0x0000020000007945 */ /* 0x000fe20003800200 */
[----:B------:R-:W-:Y:S01]  /*00e0*/  IMAD.MOV.U32 R8, RZ, RZ, RZ ;  /* 0x000000ffff087224 */ /* 0x000fe200078e00ff */
[C---:B--2---:R-:W-:Y:S02]  /*00f0*/  DADD R2, -R22.reuse, 1 ;  /* 0x3ff0000016027429 */ /* 0x044fe40000000100 */
[----:B------:R-:W-:-:S08]  /*0100*/  DADD R4, R22, 1 ;  /* 0x3ff0000016047429 */ /* 0x000fd00000000000 */
[----:B------:R-:W-:Y:S01]  /*0110*/  DMUL R2, R2, R4 ;  /* 0x0000000402027228 */ /* 0x000fe20000000000 */
[----:B------:R-:W-:-:S07]  /*0120*/  MOV R4, 0x0 ;  /* 0x0000000000047802 */ /* 0x000fce0000000f00 */
[----:B------:R-:W-:Y:S02]  /*0130*/  DSETP.MAX.AND P0, P1, RZ, R2, PT ;  /* 0x00000002ff00722a */ /* 0x000fe4000390f000 */
[----:B------:R-:W-:-:S04]  /*0140*/  IMAD.MOV.U32 R5, RZ, RZ, R3 ;  /* 0x000000ffff057224 */ /* 0x000fc800078e0003 */
[----:B------:R-:W-:Y:S02]  /*0150*/  SEL R8, R8, R2, P0 ;  /* 0x0000000208087207 */ /* 0x000fe40000000000 */
[----:B------:R-:W-:-:S06]  /*0160*/  FSEL R9, R0, R5, P0 ;  /* 0x0000000500097208 */ /* 0x000fcc0000000000 */
[----:B------:R-:W-:Y:S01]  /*0170*/  @P1 LOP3.LUT R9, R5, 0x80000, RZ, 0xfc, !PT ;  /* 0x0008000005091812 */ /* 0x000fe200078efcff */
[----:B------:R-:W-:-:S03]  /*0180*/  IMAD.MOV.U32 R5, RZ, RZ, 0x3fd80000 ;  /* 0x3fd80000ff057424 */ /* 0x000fc600078e00ff */
[----:B------:R-:W0:Y:S01]  /*0190*/  MUFU.RSQ64H R11, R9 ;  /* 0x00000009000b7308 */ /* 0x000e220000001c00 */
[----:B------:R-:W-:-:S05]  /*01a0*/  VIADD R10, R9, 0xfcb00000 ;  /* 0xfcb00000090a7836 */ /* 0x000fca0000000000 */
[----:B------:R-:W-:Y:S01]  /*01b0*/  ISETP.GE.U32.AND P0, PT, R10, 0x7ca00000, PT ;  /* 0x7ca000000a00780c */ /* 0x000fe20003f06070 */
[----:B0-----:R-:W-:-:S08]  /*01c0*/  DMUL R2, R10, R10 ;  /* 0x0000000a0a027228 */ /* 0x001fd00000000000 */
[----:B------:R-:W-:-:S08]  /*01d0*/  DFMA R2, R8, -R2, 1 ;  /* 0x3ff000000802742b */ /* 0x000fd00000000802 */
[----:B------:R-:W-:Y:S02]  /*01e0*/  DFMA R4, R2, R4, 0.5 ;  /* 0x3fe000000204742b */ /* 0x000fe40000000004 */
[----:B------:R-:W-:-:S08]  /*01f0*/  DMUL R2, R10, R2 ;  /* 0x000000020a027228 */ /* 0x000fd00000000000 */
[----:B------:R-:W-:Y:S01]  /*0200*/  DFMA R12, R4, R2, R10 ;  /* 0x00000002040c722b */ /* 0x000fe2000000000a */
[----:B------:R-:W-:Y:S01]  /*0210*/  IMAD.MOV.U32 R4, RZ, RZ, 0x0 ;  /* 0x00000000ff047424 */ /* 0x000fe200078e00ff */
[----:B------:R-:W-:-:S06]  /*0220*/  MOV R5, 0x3ff00000 ;  /* 0x3ff0000000057802 */ /* 0x000fcc0000000f00 */
[----:B------:R-:W-:Y:S02]  /*0230*/  DMUL R14, R8, R12 ;  /* 0x0000000c080e7228 */ /* 0x000fe40000000000 */
[----:B------:R-:W-:Y:S02]  /*0240*/  VIADD R19, R13, 0xfff00000 ;  /* 0xfff000000d137836 */ /* 0x000fe40000000000 */
[----:B------:R-:W-:-:S04]  /*0250*/  IMAD.MOV.U32 R18, RZ, RZ, R12 ;  /* 0x000000ffff127224 */ /* 0x000fc800078e000c */
[----:B------:R-:W-:-:S08]  /*0260*/  DFMA R16, R14, -R14, R8 ;  /* 0x8000000e0e10722b */ /* 0x000fd00000000008 */
[----:B------:R-:W-:Y:S01]  /*0270*/  DFMA R2, R16, R18, R14 ;  /* 0x000000121002722b */ /* 0x000fe2000000000e */
[----:B------:R-:W-:Y:S10]  /*0280*/  @!P0 BRA `(.L_x_1) ;  /* 0x0000000000108947 */ /* 0x000ff40003800000 */
[----:B------:R-:W-:-:S07]  /*0290*/  MOV R0, 0x2b0 ;  /* 0x000002b000007802 */ /* 0x000fce0000000f00 */
[----:B------:R-:W-:Y:S05]  /*02a0*/  CALL.REL.NOINC `($__internal_1_$__cuda_sm20_dsqrt_rn_f64_mediumpath_v1) ;  /* 0x0000002000687944 */ /* 0x000fea0003c00000 */
[----:B------:R-:W-:Y:S02]  /*02b0*/  IMAD.MOV.U32 R2, RZ, RZ, R7 ;  /* 0x000000ffff027224 */ /* 0x000fe400078e0007 */
[----:B------:R-:W-:-:S07]  /*02c0*/  IMAD.MOV.U32 R3, RZ, RZ, R8 ;  /* 0x000000ffff037224 */ /* 0x000fce00078e0008 */
.L_x_1:
[----:B------:R-:W-:Y:S05]  /*02d0*/  BSYNC.RECONVERGENT B0 ;  /* 0x0000000000007941 */ /* 0x000fea0003800200 */
.L_x_0:
[----:B------:R-:W0:Y:S02]  /*02e0*/  LDCU UR6, c[0x0][0x390] ;  /* 0x00007200ff0677ac */ /* 0x000e240008000800 */
[----:B0-----:R-:W-:-:S09]  /*02f0*/  UISETP.GE.AND UP0, UPT, UR6, 0x1, UPT ;  /* 0x000000010600788c */ /* 0x001fd2000bf06270 */
[----:B------:R-:W-:Y:S05]  /*0300*/  BRA.U !UP0, `(.L_x_2) ;  /* 0x0000000508f07547 */ /* 0x000fea000b800000 */
[----:B------:R-:W-:Y:S01]  /*0310*/  UISETP.GE.U32.AND UP0, UPT, UR6, 0x4, UPT ;  /* 0x000000040600788c */ /* 0x000fe2000bf06070 */
[----:B------:R-:W-:Y:S02]  /*0320*/  HFMA2 R4, -RZ, RZ, 0, 0 ;  /* 0x00000000ff047431 */ /* 0x000fe400000001ff */
[----:B------:R-:W-:Y:S01]  /*0330*/  IMAD.MOV.U32 R8, RZ, RZ, 0x0 ;  /* 0x00000000ff087424 */ /* 0x000fe200078e00ff */
[----:B------:R-:W-:Y:S01]  /*0340*/  ULOP3.LUT UR4, UR6, 0x3, URZ, 0xc0, !UPT ;  /* 0x0000000306047892 */ /* 0x000fe2000f8ec0ff */
[----:B------:R-:W-:Y:S02]  /*0350*/  IMAD.MOV.U32 R9, RZ, RZ, 0x3ff00000 ;  /* 0x3ff00000ff097424 */ /* 0x000fe400078e00ff */
[----:B------:R-:W-:Y:S02]  /*0360*/  IMAD.MOV.U32 R5, RZ, RZ, 0x3ff00000 ;  /* 0x3ff00000ff057424 */ /* 0x000fe400078e00ff */
[----:B------:R-:W-:Y:S07]  /*0370*/  BRA.U !UP0, `(.L_x_3) ;  /* 0x0000000508b07547 */ /* 0x000fee000b800000 */
[----:B------:R-:W-:Y:S01]  /*0380*/  ULOP3.LUT UR5, UR6, 0x7ffffffc, URZ, 0xc0, !UPT ;  /* 0x7ffffffc06057892 */ /* 0x000fe2000f8ec0ff */
[----:B------:R-:W-:Y:S02]  /*0390*/  IMAD.MOV.U32 R8, RZ, RZ, 0x0 ;  /* 0x00000000ff087424 */ /* 0x000fe400078e00ff */
[----:B------:R-:W-:Y:S01]  /*03a0*/  IMAD.MOV.U32 R9, RZ, RZ, 0x3ff00000 ;  /* 0x3ff00000ff097424 */ /* 0x000fe200078e00ff */
[----:B------:R-:W-:-:S04]  /*03b0*/  UIADD3 UR5, UPT, UPT, -UR5, URZ, URZ ;  /* 0x000000ff05057290 */ /* 0x000fc8000fffe1ff */
[----:B------:R-:W-:-:S09]  /*03c0*/  UISETP.GE.AND UP0, UPT, UR5, URZ, UPT ;  /* 0x000000ff0500728c */ /* 0x000fd2000bf06270 */
[----:B------:R-:W-:Y:S05]  /*03d0*/  BRA.U UP0, `(.L_x_4) ;  /* 0x00000005005c7547 */ /* 0x000fea000b800000 */
[----:B------:R-:W-:Y:S02]  /*03e0*/  UIADD3 UR7, UPT, UPT, -UR5, URZ, URZ ;  /* 0x000000ff05077290 */ /* 0x000fe4000fffe1ff */
[----:B------:R-:W-:Y:S02]  /*03f0*/  UPLOP3.LUT UP0, UPT, UPT, UPT, UPT, 0x80, 0x8 ;  /* 0x000000000008789c */ /* 0x000fe40003f0f070 */
[----:B------:R-:W-:-:S09]  /*0400*/  UISETP.GT.AND UP1, UPT, UR7, 0xc, UPT ;  /* 0x0000000c0700788c */ /* 0x000fd2000bf24270 */
[----:B------:R-:W-:Y:S05]  /*0410*/  BRA.U !UP1, `(.L_x_5) ;  /* 0x0000000109d07547 */ /* 0x000fea000b800000 */
[----:B------:R-:W-:-:S11]  /*0420*/  UPLOP3.LUT UP0, UPT, UPT, UPT, UPT, 0x40, 0x4 ;  /* 0x000000000004789c */ /* 0x000fd60003f0e870 */
.L_x_6:
[C---:B------:R-:W-:Y:S01]  /*0430*/  DMUL R10, R8.reuse, R2 ;  /* 0x00000002080a7228 */ /* 0x040fe20000000000 */
[----:B------:R-:W-:Y:S01]  /*0440*/  UIADD3 UR5, UPT, UPT, UR5, 0x10, URZ ;  /* 0x0000001005057890 */ /* 0x000fe2000fffe0ff */
[----:B------:R-:W-:-:S03]  /*0450*/  DADD R8, R8, 2 ;  /* 0x4000000008087429 */ /* 0x000fc60000000000 */
[----:B------:R-:W-:-:S03]  /*0460*/  UISETP.GE.AND UP1, UPT, UR5, -0xc, UPT ;  /* 0xfffffff40500788c */ /* 0x000fc6000bf26270 */
[----:B------:R-:W-:Y:S02]  /*0470*/  DMUL R10, R10, R4 ;  /* 0x000000040a0a7228 */ /* 0x000fe40000000000 */
[C---:B------:R-:W-:Y:S02]  /*0480*/  DMUL R4, R8.reuse, R2 ;  /* 0x0000000208047228 */ /* 0x040fe40000000000 */
[----:B------:R-:W-:-:S06]  /*0490*/  DADD R8, R8, 2 ;  /* 0x4000000008087429 */ /* 0x000fcc0000000000 */
        /* <DEDUP_REMOVED lines=42> */
[----:B------:R-:W-:Y:S01]  /*0740*/  DMUL R4, R4, R10 ;  /* 0x0000000a04047228 */ /* 0x000fe20000000000 */
[----:B------:R-:W-:Y:S10]  /*0750*/  BRA.U !UP1, `(.L_x_6) ;  /* 0xfffffffd09347547 */ /* 0x000ff4000b83ffff */
.L_x_5:
[----:B------:R-:W-:-:S04]  /*0760*/  UIADD3 UR7, UPT, UPT, -UR5, URZ, URZ ;  /* 0x000000ff05077290 */ /* 0x000fc8000fffe1ff */
[----:B------:R-:W-:-:S09]  /*0770*/  UISETP.GT.AND UP1, UPT, UR7, 0x4, UPT ;  /* 0x000000040700788c */ /* 0x000fd2000bf24270 */
[----:B------:R-:W-:Y:S05]  /*0780*/  BRA.U !UP1, `(.L_x_7) ;  /* 0x0000000109687547 */ /* 0x000fea000b800000 */
[C---:B------:R-:W-:Y:S01]  /*0790*/  DMUL R10, R8.reuse, R2 ;  /* 0x00000002080a7228 */ /* 0x040fe20000000000 */
[----:B------:R-:W-:Y:S01]  /*07a0*/  UPLOP3.LUT UP0, UPT, UPT, UPT, UPT, 0x40, 0x4 ;  /* 0x000000000004789c */ /* 0x000fe20003f0e870 */
[----:B------:R-:W-:Y:S01]  /*07b0*/  DADD R8, R8, 2 ;  /* 0x4000000008087429 */ /* 0x000fe20000000000 */
[----:B------:R-:W-:-:S05]  /*07c0*/  UIADD3 UR5, UPT, UPT, UR5, 0x8, URZ ;  /* 0x0000000805057890 */ /* 0x000fca000fffe0ff */
        /* <DEDUP_REMOVED lines=21> */
[----:B------:R-:W-:-:S11]  /*0920*/  DMUL R4, R4, R10 ;  /* 0x0000000a04047228 */ /* 0x000fd60000000000 */
.L_x_7:
[----:B------:R-:W-:-:S09]  /*0930*/  UISETP.NE.OR UP0, UPT, UR5, URZ, UP0 ;  /* 0x000000ff0500728c */ /* 0x000fd20008705670 */
[----:B------:R-:W-:Y:S05]  /*0940*/  BRA.U !UP0, `(.L_x_3) ;  /* 0x00000001083c7547 */ /* 0x000fea000b800000 */
.L_x_4:
[C---:B------:R-:W-:Y:S01]  /*0950*/  DMUL R10, R8.reuse, R2 ;  /* 0x00000002080a7228 */ /* 0x040fe20000000000 */
[----:B------:R-:W-:Y:S01]  /*0960*/  UIADD3 UR5, UPT, UPT, UR5, 0x4, URZ ;  /* 0x0000000405057890 */ /* 0x000fe2000fffe0ff */
[----:B------:R-:W-:-:S03]  /*0970*/  DADD R8, R8, 2 ;  /* 0x4000000008087429 */ /* 0x000fc60000000000 */
[----:B------:R-:W-:-:S03]  /*0980*/  UISETP.NE.AND UP0, UPT, UR5, URZ, UPT ;  /* 0x000000ff0500728c */ /* 0x000fc6000bf05270 */
        /* <DEDUP_REMOVED lines=10> */
[----:B------:R-:W-:Y:S10]  /*0a30*/  BRA.U UP0, `(.L_x_4) ;  /* 0xfffffffd00c47547 */ /* 0x000ff4000b83ffff */
.L_x_3:
[----:B------:R-:W-:-:S09]  /*0a40*/  UISETP.NE.AND UP0, UPT, UR4, URZ, UPT ;  /* 0x000000ff0400728c */ /* 0x000fd2000bf05270 */
[----:B------:R-:W-:Y:S05]  /*0a50*/  BRA.U !UP0, `(.L_x_2) ;  /* 0x00000001081c7547 */ /* 0x000fea000b800000 */
[----:B------:R-:W-:-:S12]  /*0a60*/  UIADD3 UR4, UPT, UPT, -UR4, URZ, URZ ;  /* 0x000000ff04047290 */ /* 0x000fd8000fffe1ff */
.L_x_8:
[----:B------:R-:W-:Y:S01]  /*0a70*/  UIADD3 UR4, UPT, UPT, UR4, 0x1, URZ ;  /* 0x0000000104047890 */ /* 0x000fe2000fffe0ff */
[C---:B------:R-:W-:Y:S02]  /*0a80*/  DMUL R10, R8.reuse, -R2 ;  /* 0x80000002080a7228 */ /* 0x040fe40000000000 */
[----:B------:R-:W-:Y:S01]  /*0a90*/  DADD R8, R8, 2 ;  /* 0x4000000008087429 */ /* 0x000fe20000000000 */
[----:B------:R-:W-:-:S05]  /*0aa0*/  UISETP.NE.AND UP0, UPT, UR4, URZ, UPT ;  /* 0x000000ff0400728c */ /* 0x000fca000bf05270 */
[----:B------:R-:W-:-:S04]  /*0ab0*/  DMUL R4, R10, R4 ;  /* 0x000000040a047228 */ /* 0x000fc80000000000 */
[----:B------:R-:W-:Y:S07]  /*0ac0*/  BRA.U UP0, `(.L_x_8) ;  /* 0xfffffffd00e87547 */ /* 0x000fee000b83ffff */
.L_x_2:
[----:B------:R-:W0:Y:S01]  /*0ad0*/  LDCU UR7, c[0x0][0x38c] ;  /* 0x00007180ff0777ac */ /* 0x000e220008000800 */
[----:B------:R-:W1:Y:S01]  /*0ae0*/  LDC.64 R2, c[0x0][0x398] ;  /* 0x0000e600ff027b82 */ /* 0x000e620000000a00 */
[----:B0-----:R-:W-:Y:S02]  /*0af0*/  UISETP.NE.AND UP0, UPT, UR6, UR7, UPT ;  /* 0x000000070600728c */ /* 0x001fe4000bf05270 */
[----:B------:R-:W-:-:S04]  /*0b00*/  IMAD R6, R6, UR7, R6 ;  /* 0x0000000706067c24 */ /* 0x000fc8000f8e0206 */
[----:B------:R-:W-:Y:S01]  /*0b10*/  VIADD R13, R6, UR6 ;  /* 0x00000006060d7c36 */ /* 0x000fe20008000000 */
[----:B------:R-:W-:-:S03]  /*0b20*/  PLOP3.LUT P0, PT, PT, PT, UP0, 0x80, 0x8 ;  /* 0x000000000008781c */ /* 0x000fc60003f0f008 */
[----:B-1----:R-:W-:-:S05]  /*0b30*/  IMAD.WIDE R2, R13, 0x8, R2 ;  /* 0x000000080d027825 */ /* 0x002fca00078e0202 */
[----:B------:R0:W-:Y:S05]  /*0b40*/  STG.E.64 desc[UR12][R2.64], R4 ;  /* 0x0000000402007986 */ /* 0x0001ea000c101b0c */
[----:B------:R-:W-:Y:S05]  /*0b50*/  @!P0 EXIT ;  /* 0x000000000000894d */ /* 0x000fea0003800000 */
[----:B------:R-:W1:Y:S01]  /*0b60*/  I2F.F64 R8, UR6 ;  /* 0x0000000600087d12 */ /* 0x000e620008201c00 */
[----:B------:R-:W-:Y:S01]  /*0b70*/  MOV R10, 0x0 ;  /* 0x00000000000a7802 */ /* 0x000fe20000000f00 */
[----:B------:R-:W-:Y:S01]  /*0b80*/  IMAD.MOV.U32 R11, RZ, RZ, 0x3ff00000 ;  /* 0x3ff00000ff0b7424 */ /* 0x000fe200078e00ff */
[----:B------:R-:W-:-:S04]  /*0b90*/  UIADD3 UR4, UPT, UPT, UR6, 0x2, URZ ;  /* 0x0000000206047890 */ /* 0x000fc8000fffe0ff */
[----:B------:R-:W-:-:S06]  /*0ba0*/  UISETP.GT.AND UP0, UPT, UR4, UR7, UPT ;  /* 0x000000070400728c */ /* 0x000fcc000bf04270 */
[----:B------:R-:W-:Y:S01]  /*0bb0*/  PLOP3.LUT P0, PT, PT, PT, UP0, 0x80, 0x8 ;  /* 0x000000000008781c */ /* 0x000fe20003f0f008 */
[----:B-1----:R-:W-:-:S08]  /*0bc0*/  DFMA R8, R8, 2, R10 ;  /* 0x400000000808782b */ /* 0x002fd0000000000a */
[----:B------:R-:W-:-:S08]  /*0bd0*/  DMUL R8, R22, R8 ;  /* 0x0000000816087228 */ /* 0x000fd00000000000 */
[----:B------:R-:W-:-:S07]  /*0be0*/  DMUL R8, R4, R8 ;  /* 0x0000000804087228 */ /* 0x000fce0000000000 */
[----:B------:R1:W-:Y:S01]  /*0bf0*/  STG.E.64 desc[UR12][R2.64+0x8], R8 ;  /* 0x0000080802007986 */ /* 0x0003e2000c101b0c */
[----:B------:R-:W-:Y:S05]  /*0c00*/  @P0 EXIT ;  /* 0x000000000000094d */ /* 0x000fea0003800000 */
[----:B------:R-:W-:Y:S02]  /*0c10*/  UIADD3 UR5, UPT, UPT, -UR6, -0x2, UR7 ;  /* 0xfffffffe06057890 */ /* 0x000fe4000fffe107 */
[----:B------:R-:W-:Y:S01]  /*0c20*/  LOP3.LUT R7, RZ, UR6, RZ, 0x33, !PT ;  /* 0x00000006ff077c12 */ /* 0x000fe2000f8e33ff */
[----:B01----:R-:W-:Y:S01]  /*0c30*/  IMAD.MOV.U32 R2, RZ, RZ, R8 ;  /* 0x000000ffff027224 */ /* 0x003fe200078e0008 */
[----:B------:R-:W-:Y:S01]  /*0c40*/  UISETP.GE.U32.AND UP0, UPT, UR5, 0x3, UPT ;  /* 0x000000030500788c */ /* 0x000fe2000bf06070 */
[----:B------:R-:W-:Y:S02]  /*0c50*/  IMAD.MOV.U32 R3, RZ, RZ, R9 ;  /* 0x000000ffff037224 */ /* 0x000fe400078e0009 */
[----:B------:R-:W-:-:S05]  /*0c60*/  VIADD R7, R7, UR7 ;  /* 0x0000000707077c36 */ /* 0x000fca0008000000 */
[----:B------:R-:W-:Y:S01]  /*0c70*/  LOP3.LUT R8, R7, 0x3, RZ, 0xc0, !PT ;  /* 0x0000000307087812 */ /* 0x000fe200078ec0ff */
[----:B------:R-:W-:Y:S06]  /*0c80*/  BRA.U !UP0, `(.L_x_9) ;  /* 0x00000009088c7547 */ /* 0x000fec000b800000 */
[----:B------:R-:W0:Y:S01]  /*0c90*/  LDC.64 R20, c[0x0][0x398] ;  /* 0x0000e600ff147b82 */ /* 0x000e220000000a00 */
[----:B------:R-:W-:Y:S01]  /*0ca0*/  LOP3.LUT R10, R7, 0xfffffffc, RZ, 0xc0, !PT ;  /* 0xfffffffc070a7812 */ /* 0x000fe200078ec0ff */
[----:B------:R-:W1:Y:S01]  /*0cb0*/  LDCU UR5, c[0x0][0x390] ;  /* 0x00007200ff0577ac */ /* 0x000e620008000800 */
[----:B------:R-:W-:-:S03]  /*0cc0*/  MOV R9, R13 ;  /* 0x0000000d00097202 */ /* 0x000fc60000000f00 */
[----:B------:R-:W-:Y:S01]  /*0cd0*/  IMAD.MOV R10, RZ, RZ, -R10 ;  /* 0x000000ffff0a7224 */ /* 0x000fe200078e0a0a */
[----:B------:R-:W-:Y:S01]  /*0ce0*/  USHF.L.U32 UR4, UR6, 0x1, URZ ;  /* 0x0000000106047899 */ /* 0x000fe200080006ff */
[----:B------:R-:W-:-:S11]  /*0cf0*/  UMOV UR9, 0x2 ;  /* 0x0000000200097882 */ /* 0x000fd60000000000 */
.L_x_18:
[----:B------:R-:W2:Y:S01]  /*0d00*/  I2F.F64 R14, UR9 ;  /* 0x00000009000e7d12 */ /* 0x000ea20008201c00 */
[----:B------:R-:W-:Y:S01]  /*0d10*/  UIADD3 UR7, UPT, UPT, UR4, 0x2, URZ ;  /* 0x0000000204077890 */ /* 0x000fe2000fffe0ff */
[----:B------:R-:W-:Y:S01]  /*0d20*/  IMAD.MOV.U32 R18, RZ, RZ, 0x1 ;  /* 0x00000001ff127424 */ /* 0x000fe200078e00ff */
[----:B-1----:R-:W-:Y:S01]  /*0d30*/  UIADD3 UR6, UPT, UPT, UR5, 0x2, URZ ;  /* 0x0000000205067890 */ /* 0x002fe2000fffe0ff */
[----:B------:R-:W-:Y:S01]  /*0d40*/  IMAD.MOV.U32 R26, RZ, RZ, 0x0 ;  /* 0x00000000ff1a7424 */ /* 0x000fe200078e00ff */
[----:B------:R-:W-:Y:S01]  /*0d50*/  UIADD3 UR10, UPT, UPT, UR9, 0x3, URZ ;  /* 0x00000003090a7890 */ /* 0x000fe2000fffe0ff */
[----:B------:R-:W-:Y:S01]  /*0d60*/  IMAD.MOV.U32 R27, RZ, RZ, 0x3ff00000 ;  /* 0x3ff00000ff1b7424 */ /* 0x000fe200078e00ff */
[----:B------:R-:W-:Y:S03]  /*0d70*/  BSSY.RECONVERGENT B0, `(.L_x_10) ;  /* 0x000001c000007945 */ /* 0x000fe60003800200 */
[----:B------:R-:W1:Y:S08]  /*0d80*/  I2F.F64 R16, UR7 ;  /* 0x0000000700107d12 */ /* 0x000e700008201c00 */
[----:B--2---:R-:W2:Y:S01]  /*0d90*/  MUFU.RCP64H R19, R15 ;  /* 0x0000000f00137308 */ /* 0x004ea20000001800 */
[----:B-1----:R-:W-:-:S07]  /*0da0*/  DADD R16, R16, -1 ;  /* 0xbff0000010107429 */ /* 0x002fce0000000000 */
[----:B------:R-:W1:Y:S01]  /*0db0*/  I2F.F64 R12, UR6 ;  /* 0x00000006000c7d12 */ /* 0x000e620008201c00 */
[----:B------:R-:W-:Y:S01]  /*0dc0*/  UMOV UR6, UR5 ;  /* 0x0000000500067c82 */ /* 0x000fe20008000000 */
[----:B------:R-:W-:Y:S02]  /*0dd0*/  DMUL R16, R16, R4 ;  /* 0x0000000410107228 */ /* 0x000fe40000000000 */
[----:B--2---:R-:W-:Y:S02]  /*0de0*/  DFMA R24, -R14, R18, 1 ;  /* 0x3ff000000e18742b */ /* 0x004fe40000000112 */
[----:B-1----:R-:W-:-:S06]  /*0df0*/  DFMA R12, R12, 2, -R26 ;  /* 0x400000000c0c782b */ /* 0x002fcc000000081a */
[----:B------:R-:W-:Y:S02]  /*0e00*/  DFMA R24, R24, R24, R24 ;  /* 0x000000181818722b */ /* 0x000fe40000000018 */
[----:B------:R-:W-:-:S06]  /*0e10*/  DMUL R12, R22, R12 ;  /* 0x0000000c160c7228 */ /* 0x000fcc0000000000 */
[----:B------:R-:W-:Y:S02]  /*0e20*/  DFMA R24, R18, R24, R18 ;  /* 0x000000181218722b */ /* 0x000fe40000000012 */
[----:B------:R-:W-:-:S06]  /*0e30*/  DFMA R18, R12, R2, -R16 ;  /* 0x000000020c12722b */ /* 0x000fcc0000000810 */
[----:B------:R-:W-:-:S08]  /*0e40*/  DFMA R4, -R14, R24, 1 ;  /* 0x3ff000000e04742b */ /* 0x000fd00000000118 */
[----:B------:R-:W-:Y:S01]  /*0e50*/  DFMA R4, R24, R4, R24 ;  /* 0x000000041804722b */ /* 0x000fe20000000018 */
[----:B------:R-:W-:-:S07]  /*0e60*/  FSETP.GEU.AND P1, PT, |R19|, 6.5827683646048100446e-37, PT ;  /* 0x036000001300780b */ /* 0x000fce0003f2e200 */
[----:B------:R-:W-:-:S08]  /*0e70*/  DMUL R12, R18, R4 ;  /* 0x00000004120c7228 */ /* 0x000fd00000000000 */
[----:B------:R-:W-:-:S08]  /*0e80*/  DFMA R16, -R14, R12, R18 ;  /* 0x0000000c0e10722b */ /* 0x000fd00000000112 */
[----:B------:R-:W-:-:S10]  /*0e90*/  DFMA R4, R4, R16, R12 ;  /* 0x000000100404722b */ /* 0x000fd4000000000c */
[----:B------:R-:W-:-:S05]  /*0ea0*/  FFMA R0, RZ, R15, R5 ;  /* 0x0000000fff007223 */ /* 0x000fca0000000005 */
[----:B------:R-:W-:-:S13]  /*0eb0*/  FSETP.GT.AND P0, PT, |R0|, 1.469367938527859385e-39, PT ;  /* 0x001000000000780b */ /* 0x000fda0003f04200 */
[----:B------:R-:W-:Y:S05]  /*0ec0*/  @P0 BRA P1, `(.L_x_11) ;  /* 0x0000000000180947 */ /* 0x000fea0000800000 */
[----:B------:R-:W-:Y:S01]  /*0ed0*/  MOV R12, R18 ;  /* 0x00000012000c7202 */ /* 0x000fe20000000f00 */
[----:B------:R-:W-:Y:S01]  /*0ee0*/  IMAD.MOV.U32 R13, RZ, RZ, R19 ;  /* 0x000000ffff0d7224 */ /* 0x000fe200078e0013 */
[----:B------:R-:W-:-:S07]  /*0ef0*/  MOV R0, 0xf10 ;  /* 0x00000f1000007802 */ /* 0x000fce0000000f00 */
[----:B0-----:R-:W-:Y:S05]  /*0f00*/  CALL.REL.NOINC `($__internal_0_$__cuda_sm20_div_rn_f64_full) ;  /* 0x0000000c00dc7944 */ /* 0x001fea0003c00000 */
[----:B------:R-:W-:Y:S02]  /*0f10*/  IMAD.MOV.U32 R4, RZ, RZ, R14 ;  /* 0x000000ffff047224 */ /* 0x000fe400078e000e */
[----:B------:R-:W-:-:S07]  /*0f20*/  IMAD.MOV.U32 R5, RZ, RZ, R15 ;  /* 0x000000ffff057224 */ /* 0x000fce00078e000f */
.L_x_11:
[----:B------:R-:W-:Y:S05]  /*0f30*/  BSYNC.RECONVERGENT B0 ;  /* 0x0000000000007941 */ /* 0x000fea0003800200 */
.L_x_10:
[----:B------:R-:W-:Y:S01]  /*0f40*/  UIADD3 UR7, UPT, UPT, UR9, 0x1, URZ ;  /* 0x0000000109077890 */ /* 0x000fe2000fffe0ff */
[----:B------:R-:W-:Y:S01]  /*0f50*/  IMAD.MOV.U32 R18, RZ, RZ, 0x1 ;  /* 0x00000001ff127424 */ /* 0x000fe200078e00ff */
[----:B------:R-:W-:Y:S01]  /*0f60*/  UIADD3 UR8, UPT, UPT, UR4, 0x3, URZ ;  /* 0x0000000304087890 */ /* 0x000fe2000fffe0ff */
[----:B------:R-:W-:Y:S01]  /*0f70*/  MOV R26, 0x0 ;  /* 0x00000000001a7802 */ /* 0x000fe20000000f00 */
[----:B------:R-:W-:Y:S01]  /*0f80*/  IMAD.MOV.U32 R27, RZ, RZ, 0x3ff00000 ;  /* 0x3ff00000ff1b7424 */ /* 0x000fe200078e00ff */
[----:B------:R-:W-:Y:S04]  /*0f90*/  BSSY.RECONVERGENT B0, `(.L_x_12) ;  /* 0x000001e000007945 */ /* 0x000fe80003800200 */
[----:B------:R-:W1:Y:S01]  /*0fa0*/  I2F.F64 R14, UR7 ;  /* 0x00000007000e7d12 */ /* 0x000e620008201c00 */
[----:B------:R-:W-:-:S07]  /*0fb0*/  UIADD3 UR7, UPT, UPT, UR5, 0x3, URZ ;  /* 0x0000000305077890 */ /* 0x000fce000fffe0ff */
[----:B------:R-:W2:Y:S08]  /*0fc0*/  I2F.F64 R16, UR8 ;  /* 0x0000000800107d12 */ /* 0x000eb00008201c00 */
[----:B-1----:R-:W1:Y:S01]  /*0fd0*/  MUFU.RCP64H R19, R15 ;  /* 0x0000000f00137308 */ /* 0x002e620000001800 */
[----:B--2---:R-:W-:-:S07]  /*0fe0*/  DADD R16, R16, -1 ;  /* 0xbff0000010107429 */ /* 0x004fce0000000000 */
[----:B------:R-:W2:Y:S01]  /*0ff0*/  I2F.F64 R12, UR7 ;  /* 0x00000007000c7d12 */ /* 0x000ea20008201c00 */
[----:B------:R-:W-:Y:S02]  /*1000*/  DMUL R16, R16, R2 ;  /* 0x0000000210107228 */ /* 0x000fe40000000000 */
[----:B-1----:R-:W-:Y:S02]  /*1010*/  DFMA R24, -R14, R18, 1 ;  /* 0x3ff000000e18742b */ /* 0x002fe40000000112 */
[----:B--2---:R-:W-:-:S06]  /*1020*/  DFMA R12, R12, 2, -R26 ;  /* 0x400000000c0c782b */ /* 0x004fcc000000081a */
[----:B------:R-:W-:Y:S02]  /*1030*/  DFMA R24, R24, R24, R24 ;  /* 0x000000181818722b */ /* 0x000fe40000000018 */
[----:B------:R-:W-:-:S06]  /*1040*/  DMUL R12, R22, R12 ;  /* 0x0000000c160c7228 */ /* 0x000fcc0000000000 */
[----:B------:R-:W-:Y:S01]  /*1050*/  DFMA R24, R18, R24, R18 ;  /* 0x000000181218722b */ /* 0x000fe20000000012 */
[----:B------:R-:W-:Y:S01]  /*1060*/  VIADD R19, R9, 0x2 ;  /* 0x0000000209137836 */ /* 0x000fe20000000000 */
[----:B------:R-:W-:-:S03]  /*1070*/  DFMA R12, R12, R4, -R16 ;  /* 0x000000040c0c722b */ /* 0x000fc60000000810 */
[----:B0-----:R-:W-:-:S03]  /*1080*/  IMAD.WIDE R18, R19, 0x8, R20 ;  /* 0x0000000813127825 */ /* 0x001fc600078e0214 */
[----:B------:R-:W-:Y:S02]  /*1090*/  DFMA R2, -R14, R24, 1 ;  /* 0x3ff000000e02742b */ /* 0x000fe40000000118 */
[----:B------:R0:W-:Y:S06]  /*10a0*/  STG.E.64 desc[UR12][R18.64], R4 ;  /* 0x0000000412007986 */ /* 0x0001ec000c101b0c */
[----:B------:R-:W-:Y:S01]  /*10b0*/  DFMA R2, R24, R2, R24 ;  /* 0x000000021802722b */ /* 0x000fe20000000018 */
[----:B------:R-:W-:-:S07]  /*10c0*/  FSETP.GEU.AND P1, PT, |R13|, 6.5827683646048100446e-37, PT ;  /* 0x036000000d00780b */ /* 0x000fce0003f2e200 */
[----:B------:R-:W-:-:S08]  /*10d0*/  DMUL R16, R12, R2 ;  /* 0x000000020c107228 */ /* 0x000fd00000000000 */
[----:B------:R-:W-:-:S08]  /*10e0*/  DFMA R24, -R14, R16, R12 ;  /* 0x000000100e18722b */ /* 0x000fd0000000010c */
[----:B------:R-:W-:-:S10]  /*10f0*/  DFMA R2, R2, R24, R16 ;  /* 0x000000180202722b */ /* 0x000fd40000000010 */
[----:B------:R-:W-:-:S05]  /*1100*/  FFMA R0, RZ, R15, R3 ;  /* 0x0000000fff007223 */ /* 0x000fca0000000003 */
[----:B------:R-:W-:-:S13]  /*1110*/  FSETP.GT.AND P0, PT, |R0|, 1.469367938527859385e-39, PT ;  /* 0x001000000000780b */ /* 0x000fda0003f04200 */
[----:B0-----:R-:W-:Y:S05]  /*1120*/  @P0 BRA P1, `(.L_x_13) ;  /* 0x0000000000100947 */ /* 0x001fea0000800000 */
[----:B------:R-:W-:-:S07]  /*1130*/  MOV R0, 0x1150 ;  /* 0x0000115000007802 */ /* 0x000fce0000000f00 */
[----:B------:R-:W-:Y:S05]  /*1140*/  CALL.REL.NOINC `($__internal_0_$__cuda_sm20_div_rn_f64_full) ;  /* 0x0000000c004c7944 */ /* 0x000fea0003c00000 */
[----:B------:R-:W-:Y:S02]  /*1150*/  IMAD.MOV.U32 R2, RZ, RZ, R14 ;  /* 0x000000ffff027224 */ /* 0x000fe400078e000e */
[----:B------:R-:W-:-:S07]  /*1160*/  IMAD.MOV.U32 R3, RZ, RZ, R15 ;  /* 0x000000ffff037224 */ /* 0x000fce00078e000f */
.L_x_13:
[----:B------:R-:W-:Y:S05]  /*1170*/  BSYNC.RECONVERGENT B0 ;  /* 0x0000000000007941 */ /* 0x000fea0003800200 */
.L_x_12:
[----:B------:R-:W-:Y:S01]  /*1180*/  UIADD3 UR7, UPT, UPT, UR9, 0x2, URZ ;  /* 0x0000000209077890 */ /* 0x000fe2000fffe0ff */
[----:B------:R-:W-:Y:S01]  /*1190*/  MOV R12, 0x1 ;  /* 0x00000001000c7802 */ /* 0x000fe20000000f00 */
[----:B------:R-:W-:Y:S01]  /*11a0*/  UIADD3 UR8, UPT, UPT, UR4, 0x4, URZ ;  /* 0x0000000404087890 */ /* 0x000fe2000fffe0ff */
[----:B------:R-:W-:Y:S01]  /*11b0*/  IMAD.MOV.U32 R28, RZ, RZ, 0x0 ;  /* 0x00000000ff1c7424 */ /* 0x000fe200078e00ff */
[----:B------:R0:W-:Y:S01]  /*11c0*/  STG.E.64 desc[UR12][R18.64+0x8], R2 ;  /* 0x0000080212007986 */ /* 0x0001e2000c101b0c */
[----:B------:R-:W-:Y:S01]  /*11d0*/  IMAD.MOV.U32 R29, RZ, RZ, 0x3ff00000 ;  /* 0x3ff00000ff1d7424 */ /* 0x000fe200078e00ff */
[----:B------:R-:W-:Y:S03]  /*11e0*/  BSSY.RECONVERGENT B0, `(.L_x_14) ;  /* 0x000001d000007945 */ /* 0x000fe60003800200 */
        /* <DEDUP_REMOVED lines=22> */
[----:B------:R-:W-:Y:S01]  /*1350*/  IMAD.MOV.U32 R12, RZ, RZ, R4 ;  /* 0x000000ffff0c7224 */ /* 0x000fe200078e0004 */
[----:B------:R-:W-:Y:S01]  /*1360*/  MOV R0, 0x1390 ;  /* 0x0000139000007802 */ /* 0x000fe20000000f00 */
[----:B------:R-:W-:-:S07]  /*1370*/  IMAD.MOV.U32 R13, RZ, RZ, R5 ;  /* 0x000000ffff0d7224 */ /* 0x000fce00078e0005 */
[----:B------:R-:W-:Y:S05]  /*1380*/  CALL.REL.NOINC `($__internal_0_$__cuda_sm20_div_rn_f64_full) ;  /* 0x0000000800bc7944 */ /* 0x000fea0003c00000 */
[----:B------:R-:W-:Y:S01]  /*1390*/  MOV R12, R14 ;  /* 0x0000000e000c7202 */ /* 0x000fe20000000f00 */
[----:B------:R-:W-:-:S07]  /*13a0*/  IMAD.MOV.U32 R13, RZ, RZ, R15 ;  /* 0x000000ffff0d7224 */ /* 0x000fce00078e000f */
.L_x_15:
[----:B------:R-:W-:Y:S05]  /*13b0*/  BSYNC.RECONVERGENT B0 ;  /* 0x0000000000007941 */ /* 0x000fea0003800200 */
.L_x_14:
[----:B------:R-:W0:Y:S01]  /*13c0*/  I2F.F64 R16, UR10 ;  /* 0x0000000a00107d12 */ /* 0x000e220008201c00 */
[----:B------:R-:W-:Y:S01]  /*13d0*/  UIADD3 UR10, UPT, UPT, UR4, 0x5, URZ ;  /* 0x00000005040a7890 */ /* 0x000fe2000fffe0ff */
[----:B------:R-:W-:Y:S01]  /*13e0*/  IMAD.MOV.U32 R4, RZ, RZ, 0x1 ;  /* 0x00000001ff047424 */ /* 0x000fe200078e00ff */
[----:B------:R-:W-:Y:S01]  /*13f0*/  UIADD3 UR4, UPT, UPT, UR5, 0x5, URZ ;  /* 0x0000000505047890 */ /* 0x000fe2000fffe0ff */
[----:B------:R-:W-:Y:S01]  /*1400*/  IMAD.MOV.U32 R28, RZ, RZ, 0x0 ;  /* 0x00000000ff1c7424 */ /* 0x000fe200078e00ff */
[----:B------:R1:W-:Y:S01]  /*1410*/  STG.E.64 desc[UR12][R18.64+0x10], R12 ;  /* 0x0000100c12007986 */ /* 0x0003e2000c101b0c */
[----:B------:R-:W-:Y:S01]  /*1420*/  IMAD.MOV.U32 R29, RZ, RZ, 0x3ff00000 ;  /* 0x3ff00000ff1d7424 */ /* 0x000fe200078e00ff */
[----:B------:R-:W-:Y:S03]  /*1430*/  BSSY.RECONVERGENT B0, `(.L_x_16) ;  /* 0x000001d000007945 */ /* 0x000fe60003800200 */
[----:B------:R-:W2:Y:S08]  /*1440*/  I2F.F64 R24, UR10 ;  /* 0x0000000a00187d12 */ /* 0x000eb00008201c00 */
[----:B0-----:R-:W0:Y:S01]  /*1450*/  MUFU.RCP64H R5, R17 ;  /* 0x0000001100057308 */ /* 0x001e220000001800 */
[----:B--2---:R-:W-:-:S07]  /*1460*/  DADD R24, R24, -1 ;  /* 0xbff0000018187429 */ /* 0x004fce0000000000 */
[----:B------:R-:W2:Y:S01]  /*1470*/  I2F.F64 R14, UR4 ;  /* 0x00000004000e7d12 */ /* 0x000ea20008201c00 */
[----:B------:R-:W-:Y:S02]  /*1480*/  DMUL R24, R24, R2 ;  /* 0x0000000218187228 */ /* 0x000fe40000000000 */
[----:B0-----:R-:W-:Y:S02]  /*1490*/  DFMA R26, -R16, R4, 1 ;  /* 0x3ff00000101a742b */ /* 0x001fe40000000104 */
        /* <DEDUP_REMOVED lines=10> */
[----:B------:R-:W-:Y:S01]  /*1540*/  DFMA R14, R4, R24, R14 ;  /* 0x00000018040e722b */ /* 0x000fe2000000000e */
[----:B------:R-:W-:Y:S01]  /*1550*/  MOV R4, R12 ;  /* 0x0000000c00047202 */ /* 0x000fe20000000f00 */
[----:B------:R-:W-:-:S08]  /*1560*/  IMAD.MOV.U32 R5, RZ, RZ, R13 ;  /* 0x000000ffff057224 */ /* 0x000fd000078e000d */
[----:B------:R-:W-:-:S05]  /*1570*/  FFMA R0, RZ, R17, R15 ;  /* 0x00000011ff007223 */ /* 0x000fca000000000f */
[----:B------:R-:W-:-:S13]  /*1580*/  FSETP.GT.AND P0, PT, |R0|, 1.469367938527859385e-39, PT ;  /* 0x001000000000780b */ /* 0x000fda0003f04200 */
[----:B-1----:R-:W-:Y:S05]  /*1590*/  @P0 BRA P1, `(.L_x_17) ;  /* 0x0000000000180947 */ /* 0x002fea0000800000 */
[----:B------:R-:W-:Y:S01]  /*15a0*/  IMAD.MOV.U32 R12, RZ, RZ, R2 ;  /* 0x000000ffff0c7224 */ /* 0x000fe200078e0002 */
[----:B------:R-:W-:Y:S01]  /*15b0*/  MOV R14, R16 ;  /* 0x00000010000e7202 */ /* 0x000fe20000000f00 */
[----:B------:R-:W-:Y:S01]  /*15c0*/  IMAD.MOV.U32 R13, RZ, RZ, R3 ;  /* 0x000000ffff0d7224 */ /* 0x000fe200078e0003 */
[----:B------:R-:W-:Y:S01]  /*15d0*/  MOV R0, 0x1600 ;  /* 0x0000160000007802 */ /* 0x000fe20000000f00 */
[----:B------:R-:W-:-:S07]  /*15e0*/  IMAD.MOV.U32 R15, RZ, RZ, R17 ;  /* 0x000000ffff0f7224 */ /* 0x000fce00078e0011 */
[----:B------:R-:W-:Y:S05]  /*15f0*/  CALL.REL.NOINC `($__internal_0_$__cuda_sm20_div_rn_f64_full) ;  /* 0x0000000800207944 */ /* 0x000fea0003c00000 */
.L_x_17:
[----:B------:R-:W-:Y:S05]  /*1600*/  BSYNC.RECONVERGENT B0 ;  /* 0x0000000000007941 */ /* 0x000fea0003800200 */
.L_x_16:
[----:B------:R2:W-:Y:S01]  /*1610*/  STG.E.64 desc[UR12][R18.64+0x18], R14 ;  /* 0x0000180e12007986 */ /* 0x0005e2000c101b0c */
[----:B------:R-:W-:Y:S01]  /*1620*/  VIADD R10, R10, 0x4 ;  /* 0x000000040a0a7836 */ /* 0x000fe20000000000 */
[----:B------:R-:W-:Y:S01]  /*1630*/  UIADD3 UR9, UPT, UPT, UR9, 0x4, URZ ;  /* 0x0000000409097890 */ /* 0x000fe2000fffe0ff */
[----:B------:R-:W-:Y:S01]  /*1640*/  VIADD R9, R9, 0x4 ;  /* 0x0000000409097836 */ /* 0x000fe20000000000 */
[----:B------:R-:W-:Y:S01]  /*1650*/  UMOV UR4, UR8 ;  /* 0x0000000800047c82 */ /* 0x000fe20008000000 */
[----:B------:R-:W-:Y:S01]  /*1660*/  UMOV UR5, UR7 ;  /* 0x0000000700057c82 */ /* 0x000fe20008000000 */
[----:B------:R-:W-:Y:S01]  /*1670*/  ISETP.NE.AND P0, PT, R10, RZ, PT ;  /* 0x000000ff0a00720c */ /* 0x000fe20003f05270 */
[----:B------:R-:W-:Y:S01]  /*1680*/  IMAD.MOV.U32 R3, RZ, RZ, R15 ;  /* 0x000000ffff037224 */ /* 0x000fe200078e000f */
[----:B------:R-:W-:-:S11]  /*1690*/  MOV R2, R14 ;  /* 0x0000000e00027202 */ /* 0x000fd60000000f00 */
[----:B--2---:R-:W-:Y:S05]  /*16a0*/  @P0 BRA `(.L_x_18) ;  /* 0xfffffff400940947 */ /* 0x004fea000383ffff */
[----:B------:R-:W-:-:S12]  /*16b0*/  UIADD3 UR4, UPT, UPT, UR6, 0x6, URZ ;  /* 0x0000000606047890 */ /* 0x000fd8000fffe0ff */
.L_x_9:
[----:B------:R-:W-:-:S13]  /*16c0*/  ISETP.NE.AND P0, PT, R8, RZ, PT ;  /* 0x000000ff0800720c */ /* 0x000fda0003f05270 */
[----:B------:R-:W-:Y:S05]  /*16d0*/  @!P0 EXIT ;  /* 0x000000000000894d */ /* 0x000fea0003800000 */
[----:B------:R-:W-:-:S13]  /*16e0*/  ISETP.NE.AND P0, PT, R8, 0x1, PT ;  /* 0x000000010800780c */ /* 0x000fda0003f05270 */
[----:B------:R-:W-:Y:S05]  /*16f0*/  @!P0 BRA `(.L_x_19) ;  /* 0x00000004003c8947 */ /* 0x000fea0003800000 */
[----:B------:R-:W0:Y:S01]  /*1700*/  LDCU UR6, c[0x0][0x390] ;  /* 0x00007200ff0677ac */ /* 0x000e220008000800 */
[----:B------:R-:W-:Y:S01]  /*1710*/  IMAD.MOV.U32 R12, RZ, RZ, 0x1 ;  /* 0x00000001ff0c7424 */ /* 0x000fe200078e00ff */
[----:B------:R-:W1:Y:S01]  /*1720*/  I2F.F64 R8, UR4 ;  /* 0x0000000400087d12 */ /* 0x000e620008201c00 */
[----:B------:R-:W-:Y:S01]  /*1730*/  IMAD.MOV.U32 R18, RZ, RZ, 0x0 ;  /* 0x00000000ff127424 */ /* 0x000fe200078e00ff */
[----:B------:R-:W-:Y:S01]  /*1740*/  MOV R19, 0x3ff00000 ;  /* 0x3ff0000000137802 */ /* 0x000fe20000000f00 */
[----:B------:R-:W-:Y:S05]  /*1750*/  BSSY.RECONVERGENT B0, `(.L_x_20) ;  /* 0x000001b000007945 */ /* 0x000fea0003800200 */
[----:B-1----:R-:W-:Y:S01]  /*1760*/  DFMA R8, R8, 2, -R18 ;  /* 0x400000000808782b */ /* 0x002fe20000000812 */
[----:B0-----:R-:W-:-:S02]  /*1770*/  UIADD3 UR5, UPT, UPT, UR4, -UR6, URZ ;  /* 0x8000000604057290 */ /* 0x001fc4000fffe0ff */
[----:B------:R-:W-:-:S05]  /*1780*/  UIADD3 UR6, UPT, UPT, UR4, UR6, URZ ;  /* 0x0000000604067290 */ /* 0x000fca000fffe0ff */
[----:B------:R-:W-:Y:S02]  /*1790*/  DMUL R8, R22, R8 ;  /* 0x0000000816087228 */ /* 0x000fe40000000000 */
[----:B------:R-:W0:Y:S08]  /*17a0*/  I2F.F64 R14, UR5 ;  /* 0x00000005000e7d12 */ /* 0x000e300008201c00 */
[----:B------:R-:W1:Y:S08]  /*17b0*/  I2F.F64 R10, UR6 ;  /* 0x00000006000a7d12 */ /* 0x000e700008201c00 */
[----:B0-----:R-:W0:Y:S01]  /*17c0*/  MUFU.RCP64H R13, R15 ;  /* 0x0000000f000d7308 */ /* 0x001e220000001800 */
[----:B-1----:R-:W-:-:S08]  /*17d0*/  DADD R10, R10, -1 ;  /* 0xbff000000a0a7429 */ /* 0x002fd00000000000 */
[----:B------:R-:W-:Y:S02]  /*17e0*/  DMUL R10, R4, R10 ;  /* 0x0000000a040a7228 */ /* 0x000fe40000000000 */
[----:B0-----:R-:W-:-:S08]  /*17f0*/  DFMA R16, -R14, R12, 1 ;  /* 0x3ff000000e10742b */ /* 0x001fd0000000010c */
[----:B------:R-:W-:-:S08]  /*1800*/  DFMA R16, R16, R16, R16 ;  /* 0x000000101010722b */ /* 0x000fd00000000010 */
[----:B------:R-:W-:Y:S02]  /*1810*/  DFMA R16, R12, R16, R12 ;  /* 0x000000100c10722b */ /* 0x000fe4000000000c */
[----:B------:R-:W-:-:S06]  /*1820*/  DFMA R12, R2, R8, -R10 ;  /* 0x00000008020c722b */ /* 0x000fcc000000080a */
[----:B------:R-:W-:-:S04]  /*1830*/  DFMA R4, -R14, R16, 1 ;  /* 0x3ff000000e04742b */ /* 0x000fc80000000110 */
[----:B------:R-:W-:-:S04]  /*1840*/  FSETP.GEU.AND P1, PT, |R13|, 6.5827683646048100446e-37, PT ;  /* 0x036000000d00780b */ /* 0x000fc80003f2e200 */
[----:B------:R-:W-:-:S08]  /*1850*/  DFMA R4, R16, R4, R16 ;  /* 0x000000041004722b */ /* 0x000fd00000000010 */
[----:B------:R-:W-:-:S08]  /*1860*/  DMUL R10, R12, R4 ;  /* 0x000000040c0a7228 */ /* 0x000fd00000000000 */
[----:B------:R-:W-:-:S08]  /*1870*/  DFMA R8, -R14, R10, R12 ;  /* 0x0000000a0e08722b */ /* 0x000fd0000000010c */
[----:B------:R-:W-:-:S10]  /*1880*/  DFMA R10, R4, R8, R10 ;  /* 0x00000008040a722b */ /* 0x000fd4000000000a */
[----:B------:R-:W-:-:S05]  /*1890*/  FFMA R0, RZ, R15, R11 ;  /* 0x0000000fff007223 */ /* 0x000fca000000000b */
[----:B------:R-:W-:-:S13]  /*18a0*/  FSETP.GT.AND P0, PT, |R0|, 1.469367938527859385e-39, PT ;  /* 0x001000000000780b */ /* 0x000fda0003f04200 */
[----:B------:R-:W-:Y:S05]  /*18b0*/  @P0 BRA P1, `(.L_x_21) ;  /* 0x0000000000100947 */ /* 0x000fea0000800000 */
[----:B------:R-:W-:-:S07]  /*18c0*/  MOV R0, 0x18e0 ;  /* 0x000018e000007802 */ /* 0x000fce0000000f00 */
[----:B------:R-:W-:Y:S05]  /*18d0*/  CALL.REL.NOINC `($__internal_0_$__cuda_sm20_div_rn_f64_full) ;  /* 0x0000000400687944 */ /* 0x000fea0003c00000 */
[----:B------:R-:W-:Y:S02]  /*18e0*/  IMAD.MOV.U32 R10, RZ, RZ, R14 ;  /* 0x000000ffff0a7224 */ /* 0x000fe400078e000e */
[----:B------:R-:W-:-:S07]  /*18f0*/  IMAD.MOV.U32 R11, RZ, RZ, R15 ;  /* 0x000000ffff0b7224 */ /* 0x000fce00078e000f */
.L_x_21:
[----:B------:R-:W-:Y:S05]  /*1900*/  BSYNC.RECONVERGENT B0 ;  /* 0x0000000000007941 */ /* 0x000fea0003800200 */
.L_x_20:
[----:B------:R-:W0:Y:S01]  /*1910*/  LDCU UR5, c[0x0][0x390] ;  /* 0x00007200ff0577ac */ /* 0x000e220008000800 */
[----:B------:R-:W-:Y:S01]  /*1920*/  IMAD.MOV.U32 R12, RZ, RZ, 0x1 ;  /* 0x00000001ff0c7424 */ /* 0x000fe200078e00ff */
[----:B------:R-:W-:Y:S01]  /*1930*/  MOV R18, 0x0 ;  /* 0x0000000000127802 */ /* 0x000fe20000000f00 */
[----:B------:R-:W-:Y:S01]  /*1940*/  IMAD.MOV.U32 R19, RZ, RZ, 0x3ff00000 ;  /* 0x3ff00000ff137424 */ /* 0x000fe200078e00ff */
[----:B------:R-:W-:Y:S01]  /*1950*/  UIADD3 UR7, UPT, UPT, UR4, 0x1, URZ ;  /* 0x0000000104077890 */ /* 0x000fe2000fffe0ff */
[----:B------:R-:W-:Y:S08]  /*1960*/  BSSY.RECONVERGENT B0, `(.L_x_22) ;  /* 0x0000024000007945 */ /* 0x000ff00003800200 */
[----:B------:R-:W1:Y:S01]  /*1970*/  I2F.F64 R4, UR7 ;  /* 0x0000000700047d12 */ /* 0x000e620008201c00 */
[----:B0-----:R-:W-:-:S09]  /*1980*/  UIADD3 UR5, UPT, UPT, UR7, -UR5, URZ ;  /* 0x8000000507057290 */ /* 0x001fd2000fffe0ff */
[----:B------:R-:W0:Y:S01]  /*1990*/  I2F.F64 R14, UR5 ;  /* 0x00000005000e7d12 */ /* 0x000e220008201c00 */
[----:B------:R-:W-:Y:S01]  /*19a0*/  UIADD3 UR5, UPT, UPT, UR6, 0x1, URZ ;  /* 0x0000000106057890 */ /* 0x000fe2000fffe0ff */
[----:B-1----:R-:W-:-:S08]  /*19b0*/  DFMA R4, R4, 2, -R18 ;  /* 0x400000000404782b */ /* 0x002fd00000000812 */
[----:B------:R-:W1:Y:S01]  /*19c0*/  I2F.F64 R8, UR5 ;  /* 0x0000000500087d12 */ /* 0x000e620008201c00 */
[----:B------:R-:W-:-:S07]  /*19d0*/  DMUL R4, R22, R4 ;  /* 0x0000000416047228 */ /* 0x000fce0000000000 */
[----:B0-----:R-:W0:Y:S01]  /*19e0*/  MUFU.RCP64H R13, R15 ;  /* 0x0000000f000d7308 */ /* 0x001e220000001800 */
[----:B-1----:R-:W-:-:S08]  /*19f0*/  DADD R8, R8, -1 ;  /* 0xbff0000008087429 */ /* 0x002fd00000000000 */
[----:B------:R-:W-:Y:S02]  /*1a00*/  DMUL R8, R2, R8 ;  /* 0x0000000802087228 */ /* 0x000fe40000000000 */
[----:B0-----:R-:W-:-:S06]  /*1a10*/  DFMA R16, -R14, R12, 1 ;  /* 0x3ff000000e10742b */ /* 0x001fcc000000010c */
[----:B------:R-:W-:Y:S02]  /*1a20*/  DFMA R18, R4, R10, -R8 ;  /* 0x0000000a0412722b */ /* 0x000fe40000000808 */
[----:B------:R-:W-:Y:S01]  /*1a30*/  DFMA R16, R16, R16, R16 ;  /* 0x000000101010722b */ /* 0x000fe20000000010 */
[----:B------:R-:W0:Y:S07]  /*1a40*/  LDC.64 R8, c[0x0][0x398] ;  /* 0x0000e600ff087b82 */ /* 0x000e2e0000000a00 */
[----:B------:R-:W-:Y:S01]  /*1a50*/  DFMA R16, R12, R16, R12 ;  /* 0x000000100c10722b */ /* 0x000fe2000000000c */
[----:B------:R-:W-:-:S07]  /*1a60*/  FSETP.GEU.AND P1, PT, |R19|, 6.5827683646048100446e-37, PT ;  /* 0x036000001300780b */ /* 0x000fce0003f2e200 */
[----:B------:R-:W-:-:S08]  /*1a70*/  DFMA R2, -R14, R16, 1 ;  /* 0x3ff000000e02742b */ /* 0x000fd00000000110 */
[----:B------:R-:W-:Y:S01]  /*1a80*/  DFMA R2, R16, R2, R16 ;  /* 0x000000021002722b */ /* 0x000fe20000000010 */
[----:B------:R-:W-:-:S04]  /*1a90*/  VIADD R17, R6, UR4 ;  /* 0x0000000406117c36 */ /* 0x000fc80008000000 */
[----:B0-----:R-:W-:-:S03]  /*1aa0*/  IMAD.WIDE R8, R17, 0x8, R8 ;  /* 0x0000000811087825 */ /* 0x001fc600078e0208 */
[----:B------:R-:W-:Y:S02]  /*1ab0*/  DMUL R12, R18, R2 ;  /* 0x00000002120c7228 */ /* 0x000fe40000000000 */
[----:B------:R0:W-:Y:S06]  /*1ac0*/  STG.E.64 desc[UR12][R8.64], R10 ;  /* 0x0000000a08007986 */ /* 0x0001ec000c101b0c */
[----:B------:R-:W-:-:S08]  /*1ad0*/  DFMA R4, -R14, R12, R18 ;  /* 0x0000000c0e04722b */ /* 0x000fd00000000112 */
[----:B------:R-:W-:Y:S01]  /*1ae0*/  DFMA R12, R2, R4, R12 ;  /* 0x00000004020c722b */ /* 0x000fe2000000000c */
[----:B------:R-:W-:Y:S01]  /*1af0*/  IMAD.MOV.U32 R4, RZ, RZ, R10 ;  /* 0x000000ffff047224 */ /* 0x000fe200078e000a */
[----:B------:R-:W-:-:S08]  /*1b00*/  MOV R5, R11 ;  /* 0x0000000b00057202 */ /* 0x000fd00000000f00 */
[----:B------:R-:W-:-:S05]  /*1b10*/  FFMA R0, RZ, R15, R13 ;  /* 0x0000000fff007223 */ /* 0x000fca000000000d */
[----:B------:R-:W-:-:S13]  /*1b20*/  FSETP.GT.AND P0, PT, |R0|, 1.469367938527859385e-39, PT ;  /* 0x001000000000780b */ /* 0x000fda0003f04200 */
[----:B0-----:R-:W-:Y:S05]  /*1b30*/  @P0 BRA P1, `(.L_x_23) ;  /* 0x0000000000180947 */ /* 0x001fea0000800000 */
[----:B------:R-:W-:Y:S01]  /*1b40*/  IMAD.MOV.U32 R12, RZ, RZ, R18 ;  /* 0x000000ffff0c7224 */ /* 0x000fe200078e0012 */
[----:B------:R-:W-:Y:S01]  /*1b50*/  MOV R0, 0x1b80 ;  /* 0x00001b8000007802 */ /* 0x000fe20000000f00 */
[----:B------:R-:W-:-:S07]  /*1b60*/  IMAD.MOV.U32 R13, RZ, RZ, R19 ;  /* 0x000000ffff0d7224 */ /* 0x000fce00078e0013 */
[----:B------:R-:W-:Y:S05]  /*1b70*/  CALL.REL.NOINC `($__internal_0_$__cuda_sm20_div_rn_f64_full) ;  /* 0x0000000000c07944 */ /* 0x000fea0003c00000 */
[----:B------:R-:W-:Y:S01]  /*1b80*/  IMAD.MOV.U32 R12, RZ, RZ, R14 ;  /* 0x000000ffff0c7224 */ /* 0x000fe200078e000e */
[----:B------:R-:W-:-:S07]  /*1b90*/  MOV R13, R15 ;  /* 0x0000000f000d7202 */ /* 0x000fce0000000f00 */
.L_x_23:
[----:B------:R-:W-:Y:S05]  /*1ba0*/  BSYNC.RECONVERGENT B0 ;  /* 0x0000000000007941 */ /* 0x000fea0003800200 */
.L_x_22:
[----:B------:R0:W-:Y:S01]  /*1bb0*/  STG.E.64 desc[UR12][R8.64+0x8], R12 ;  /* 0x0000080c08007986 */ /* 0x0001e2000c101b0c */
[----:B------:R-:W-:Y:S01]  /*1bc0*/  IMAD.MOV.U32 R2, RZ, RZ, R12 ;  /* 0x000000ffff027224 */ /* 0x000fe200078e000c */
[----:B------:R-:W-:Y:S01]  /*1bd0*/  UIADD3 UR4, UPT, UPT, UR4, 0x2, URZ ;  /* 0x0000000204047890 */ /* 0x000fe2000fffe0ff */
[----:B------:R-:W-:-:S11]  /*1be0*/  IMAD.MOV.U32 R3, RZ, RZ, R13 ;  /* 0x000000ffff037224 */ /* 0x000fd600078e000d */
.L_x_19:
[----:B------:R-:W-:-:S04]  /*1bf0*/  LOP3.LUT R7, R7, 0x1, RZ, 0xc0, !PT ;  /* 0x0000000107077812 */ /* 0x000fc800078ec0ff */
[----:B------:R-:W-:-:S13]  /*1c00*/  ISETP.NE.U32.AND P0, PT, R7, 0x1, PT ;  /* 0x000000010700780c */ /* 0x000fda0003f05070 */
[----:B------:R-:W-:Y:S05]  /*1c10*/  @P0 EXIT ;  /* 0x000000000000094d */ /* 0x000fea0003800000 */
[----:B------:R-:W1:Y:S01]  /*1c20*/  LDCU UR5, c[0x0][0x390] ;  /* 0x00007200ff0577ac */ /* 0x000e620008000800 */
[----:B0-----:R-:W-:Y:S01]  /*1c30*/  IMAD.MOV.U32 R12, RZ, RZ, 0x1 ;  /* 0x00000001ff0c7424 */ /* 0x001fe200078e00ff */
[----:B------:R-:W0:Y:S01]  /*1c40*/  I2F.F64 R8, UR4 ;  /* 0x0000000400087d12 */ /* 0x000e220008201c00 */
[----:B------:R-:W-:Y:S01]  /*1c50*/  MOV R18, 0x0 ;  /* 0x0000000000127802 */ /* 0x000fe20000000f00 */
[----:B------:R-:W-:Y:S01]  /*1c60*/  IMAD.MOV.U32 R19, RZ, RZ, 0x3ff00000 ;  /* 0x3ff00000ff137424 */ /* 0x000fe200078e00ff */
[----:B------:R-:W-:Y:S05]  /*1c70*/  BSSY.RECONVERGENT B0, `(.L_x_24) ;  /* 0x000001b000007945 */ /* 0x000fea0003800200 */
[----:B0-----:R-:W-:Y:S01]  /*1c80*/  DFMA R8, R8, 2, -R18 ;  /* 0x400000000808782b */ /* 0x001fe20000000812 */
[----:B-1----:R-:W-:-:S02]  /*1c90*/  UIADD3 UR6, UPT, UPT, UR4, -UR5, URZ ;  /* 0x8000000504067290 */ /* 0x002fc4000fffe0ff */
        /* <DEDUP_REMOVED lines=24> */
.L_x_25:
[----:B------:R-:W-:Y:S05]  /*1e20*/  BSYNC.RECONVERGENT B0 ;  /* 0x0000000000007941 */ /* 0x000fea0003800200 */
.L_x_24:
[----:B------:R-:W0:Y:S01]  /*1e30*/  LDC.64 R4, c[0x0][0x398] ;  /* 0x0000e600ff047b82 */ /* 0x000e220000000a00 */
[----:B------:R-:W-:-:S05]  /*1e40*/  IADD3 R7, PT, PT, R6, UR4, RZ ;  /* 0x0000000406077c10 */ /* 0x000fca000fffe0ff */
[----:B0-----:R-:W-:-:S05]  /*1e50*/  IMAD.WIDE R4, R7, 0x8, R4 ;  /* 0x0000000807047825 */ /* 0x001fca00078e0204 */
[----:B------:R-:W-:Y:S01]  /*1e60*/  STG.E.64 desc[UR12][R4.64], R2 ;  /* 0x0000000204007986 */ /* 0x000fe2000c101b0c */
[----:B------:R-:W-:Y:S05]  /*1e70*/  EXIT ;  /* 0x000000000000794d */ /* 0x000fea0003800000 */
        .weak           $__internal_0_$__cuda_sm20_div_rn_f64_full
        .type           $__internal_0_$__cuda_sm20_div_rn_f64_full,@function
        .size           $__internal_0_$__cuda_sm20_div_rn_f64_full,($__internal_1_$__cuda_sm20_dsqrt_rn_f64_mediumpath_v1 - $__internal_0_$__cuda_sm20_div_rn_f64_full)
$__internal_0_$__cuda_sm20_div_rn_f64_full:
[C---:B------:R-:W-:Y:S01]  /*1e80*/  FSETP.GEU.AND P0, PT, |R15|.reuse, 1.469367938527859385e-39, PT ;  /* 0x001000000f00780b */ /* 0x040fe20003f0e200 */
[----:B------:R-:W-:Y:S01]  /*1e90*/  IMAD.MOV.U32 R24, RZ, RZ, 0x1 ;  /* 0x00000001ff187424 */ /* 0x000fe200078e00ff */
[----:B------:R-:W-:Y:S01]  /*1ea0*/  LOP3.LUT R16, R15, 0x800fffff, RZ, 0xc0, !PT ;  /* 0x800fffff0f107812 */ /* 0x000fe200078ec0ff */
[----:B------:R-:W-:Y:S01]  /*1eb0*/  IMAD.MOV.U32 R32, RZ, RZ, 0x1ca00000 ;  /* 0x1ca00000ff207424 */ /* 0x000fe200078e00ff */
[C---:B------:R-:W-:Y:S01]  /*1ec0*/  FSETP.GEU.AND P2, PT, |R13|.reuse, 1.469367938527859385e-39, PT ;  /* 0x001000000d00780b */ /* 0x040fe20003f4e200 */
[----:B------:R-:W-:Y:S01]  /*1ed0*/  BSSY.RECONVERGENT B1, `(.L_x_26) ;  /* 0x0000052000017945 */ /* 0x000fe20003800200 */
[----:B------:R-:W-:Y:S01]  /*1ee0*/  LOP3.LUT R17, R16, 0x3ff00000, RZ, 0xfc, !PT ;  /* 0x3ff0000010117812 */ /* 0x000fe200078efcff */
[----:B------:R-:W-:Y:S01]  /*1ef0*/  IMAD.MOV.U32 R16, RZ, RZ, R14 ;  /* 0x000000ffff107224 */ /* 0x000fe200078e000e */
[----:B------:R-:W-:Y:S02]  /*1f00*/  LOP3.LUT R11, R13, 0x7ff00000, RZ, 0xc0, !PT ;  /* 0x7ff000000d0b7812 */ /* 0x000fe400078ec0ff */
[----:B------:R-:W-:-:S03]  /*1f10*/  LOP3.LUT R34, R15, 0x7ff00000, RZ, 0xc0, !PT ;  /* 0x7ff000000f227812 */ /* 0x000fc600078ec0ff */
[----:B------:R-:W-:Y:S01]  /*1f20*/  @!P0 DMUL R16, R14, 8.98846567431157953865e+307 ;  /* 0x7fe000000e108828 */ /* 0x000fe20000000000 */
[----:B------:R-:W-:Y:S01]  /*1f30*/  ISETP.GE.U32.AND P1, PT, R11, R34, PT ;  /* 0x000000220b00720c */ /* 0x000fe20003f26070 */
[----:B------:R-:W-:Y:S02]  /*1f40*/  IMAD.MOV.U32 R33, RZ, RZ, R11 ;  /* 0x000000ffff217224 */ /* 0x000fe400078e000b */
[----:B------:R-:W-:Y:S01]  /*1f50*/  @!P2 LOP3.LUT R26, R15, 0x7ff00000, RZ, 0xc0, !PT ;  /* 0x7ff000000f1aa812 */ /* 0x000fe200078ec0ff */
[----:B------:R-:W-:Y:S01]  /*1f60*/  @!P2 IMAD.MOV.U32 R30, RZ, RZ, RZ ;  /* 0x000000ffff1ea224 */ /* 0x000fe200078e00ff */
[----:B------:R-:W0:Y:S02]  /*1f70*/  MUFU.RCP64H R25, R17 ;  /* 0x0000001100197308 */ /* 0x000e240000001800 */
[----:B------:R-:W-:Y:S02]  /*1f80*/  @!P2 ISETP.GE.U32.AND P3, PT, R11, R26, PT ;  /* 0x0000001a0b00a20c */ /* 0x000fe40003f66070 */
[----:B------:R-:W-:-:S02]  /*1f90*/  @!P0 LOP3.LUT R34, R17, 0x7ff00000, RZ, 0xc0, !PT ;  /* 0x7ff0000011228812 */ /* 0x000fc400078ec0ff */
[----:B------:R-:W-:Y:S01]  /*1fa0*/  @!P2 SEL R27, R32, 0x63400000, !P3 ;  /* 0x63400000201ba807 */ /* 0x000fe20005800000 */
[----:B0-----:R-:W-:-:S08]  /*1fb0*/  DFMA R28, R24, -R16, 1 ;  /* 0x3ff00000181c742b */ /* 0x001fd00000000810 */
[----:B------:R-:W-:-:S08]  /*1fc0*/  DFMA R28, R28, R28, R28 ;  /* 0x0000001c1c1c722b */ /* 0x000fd0000000001c */
[----:B------:R-:W-:Y:S01]  /*1fd0*/  DFMA R28, R24, R28, R24 ;  /* 0x0000001c181c722b */ /* 0x000fe20000000018 */
[--C-:B------:R-:W-:Y:S02]  /*1fe0*/  @!P2 LOP3.LUT R24, R27, 0x80000000, R13.reuse, 0xf8, !PT ;  /* 0x800000001b18a812 */ /* 0x100fe400078ef80d */
[----:B------:R-:W-:Y:S02]  /*1ff0*/  SEL R25, R32, 0x63400000, !P1 ;  /* 0x6340000020197807 */ /* 0x000fe40004800000 */
[----:B------:R-:W-:Y:S02]  /*2000*/  @!P2 LOP3.LUT R31, R24, 0x100000, RZ, 0xfc, !PT ;  /* 0x00100000181fa812 */ /* 0x000fe400078efcff */
[----:B------:R-:W-:Y:S01]  /*2010*/  LOP3.LUT R25, R25, 0x800fffff, R13, 0xf8, !PT ;  /* 0x800fffff19197812 */ /* 0x000fe200078ef80d */
[----:B------:R-:W-:Y:S01]  /*2020*/  DFMA R26, R28, -R16, 1 ;  /* 0x3ff000001c1a742b */ /* 0x000fe20000000810 */
[----:B------:R-:W-:-:S06]  /*2030*/  MOV R24, R12 ;  /* 0x0000000c00187202 */ /* 0x000fcc0000000f00 */
[----:B------:R-:W-:Y:S02]  /*2040*/  @!P2 DFMA R24, R24, 2, -R30 ;  /* 0x400000001818a82b */ /* 0x000fe4000000081e */
[----:B------:R-:W-:-:S08]  /*2050*/  DFMA R26, R28, R26, R28 ;  /* 0x0000001a1c1a722b */ /* 0x000fd0000000001c */
[----:B------:R-:W-:Y:S01]  /*2060*/  @!P2 LOP3.LUT R33, R25, 0x7ff00000, RZ, 0xc0, !PT ;  /* 0x7ff000001921a812 */ /* 0x000fe200078ec0ff */
[----:B------:R-:W-:-:S04]  /*2070*/  DMUL R28, R26, R24 ;  /* 0x000000181a1c7228 */ /* 0x000fc80000000000 */
[----:B------:R-:W-:-:S04]  /*2080*/  VIADD R35, R33, 0xffffffff ;  /* 0xffffffff21237836 */ /* 0x000fc80000000000 */
[----:B------:R-:W-:Y:S01]  /*2090*/  DFMA R30, R28, -R16, R24 ;  /* 0x800000101c1e722b */ /* 0x000fe20000000018 */
[----:B------:R-:W-:Y:S02]  /*20a0*/  ISETP.GT.U32.AND P0, PT, R35, 0x7feffffe, PT ;  /* 0x7feffffe2300780c */ /* 0x000fe40003f04070 */
[----:B------:R-:W-:-:S04]  /*20b0*/  IADD3 R35, PT, PT, R34, -0x1, RZ ;  /* 0xffffffff22237810 */ /* 0x000fc80007ffe0ff */
[----:B------:R-:W-:Y:S01]  /*20c0*/  ISETP.GT.U32.OR P0, PT, R35, 0x7feffffe, P0 ;  /* 0x7feffffe2300780c */ /* 0x000fe20000704470 */
[----:B------:R-:W-:-:S12]  /*20d0*/  DFMA R30, R26, R30, R28 ;  /* 0x0000001e1a1e722b */ /* 0x000fd8000000001c */
[----:B------:R-:W-:Y:S05]  /*20e0*/  @P0 BRA `(.L_x_27) ;  /* 0x00000000006c0947 */ /* 0x000fea0003800000 */
[----:B------:R-:W-:-:S04]  /*20f0*/  LOP3.LUT R26, R15, 0x7ff00000, RZ, 0xc0, !PT ;  /* 0x7ff000000f1a7812 */ /* 0x000fc800078ec0ff */
[CC--:B------:R-:W-:Y:S02]  /*2100*/  VIADDMNMX R12, R11.reuse, -R26.reuse, 0xb9600000, !PT ;  /* 0xb96000000b0c7446 */ /* 0x0c0fe4000780091a */
[----:B------:R-:W-:Y:S02]  /*2110*/  ISETP.GE.U32.AND P0, PT, R11, R26, PT ;  /* 0x0000001a0b00720c */ /* 0x000fe40003f06070 */
[----:B------:R-:W-:Y:S01]  /*2120*/  VIMNMX R11, PT, PT, R12, 0x46a00000, PT ;  /* 0x46a000000c0b7848 */ /* 0x000fe20003fe0100 */
[----:B------:R-:W-:Y:S01]  /*2130*/  IMAD.MOV.U32 R12, RZ, RZ, RZ ;  /* 0x000000ffff0c7224 */ /* 0x000fe200078e00ff */
[----:B------:R-:W-:-:S05]  /*2140*/  SEL R32, R32, 0x63400000, !P0 ;  /* 0x6340000020207807 */ /* 0x000fca0004000000 */
[----:B------:R-:W-:-:S04]  /*2150*/  IMAD.IADD R11, R11, 0x1, -R32 ;  /* 0x000000010b0b7824 */ /* 0x000fc800078e0a20 */
[----:B------:R-:W-:-:S06]  /*2160*/  VIADD R13, R11, 0x7fe00000 ;  /* 0x7fe000000b0d7836 */ /* 0x000fcc0000000000 */
[----:B------:R-:W-:-:S10]  /*2170*/  DMUL R26, R30, R12 ;  /* 0x0000000c1e1a7228 */ /* 0x000fd40000000000 */
[----:B------:R-:W-:-:S13]  /*2180*/  FSETP.GTU.AND P0, PT, |R27|, 1.469367938527859385e-39, PT ;  /* 0x001000001b00780b */ /* 0x000fda0003f0c200 */
[----:B------:R-:W-:Y:S05]  /*2190*/  @P0 BRA `(.L_x_28) ;  /* 0x0000000000940947 */ /* 0x000fea0003800000 */
[----:B------:R-:W-:Y:S01]  /*21a0*/  DFMA R16, R30, -R16, R24 ;  /* 0x800000101e10722b */ /* 0x000fe20000000018 */
[----:B------:R-:W-:-:S09]  /*21b0*/  MOV R14, RZ ;  /* 0x000000ff000e7202 */ /* 0x000fd20000000f00 */
[C---:B------:R-:W-:Y:S02]  /*21c0*/  FSETP.NEU.AND P0, PT, R17.reuse, RZ, PT ;  /* 0x000000ff1100720b */ /* 0x040fe40003f0d000 */
[----:B------:R-:W-:-:S04]  /*21d0*/  LOP3.LUT R25, R17, 0x80000000, R15, 0x48, !PT ;  /* 0x8000000011197812 */ /* 0x000fc800078e480f */
[----:B------:R-:W-:-:S07]  /*21e0*/  LOP3.LUT R15, R25, R13, RZ, 0xfc, !PT ;  /* 0x0000000d190f7212 */ /* 0x000fce00078efcff */
[----:B------:R-:W-:Y:S05]  /*21f0*/  @!P0 BRA `(.L_x_28) ;  /* 0x00000000007c8947 */ /* 0x000fea0003800000 */
[----:B------:R-:W-:Y:S01]  /*2200*/  IMAD.MOV R13, RZ, RZ, -R11 ;  /* 0x000000ffff0d7224 */ /* 0x000fe200078e0a0b */
[----:B------:R-:W-:Y:S01]  /*2210*/  DMUL.RP R14, R30, R14 ;  /* 0x0000000e1e0e7228 */ /* 0x000fe20000008000 */
[----:B------:R-:W-:Y:S01]  /*2220*/  IMAD.MOV.U32 R12, RZ, RZ, RZ ;  /* 0x000000ffff0c7224 */ /* 0x000fe200078e00ff */
[----:B------:R-:W-:-:S05]  /*2230*/  IADD3 R11, PT, PT, -R11, -0x43300000, RZ ;  /* 0xbcd000000b0b7810 */ /* 0x000fca0007ffe1ff */
[----:B------:R-:W-:-:S03]  /*2240*/  DFMA R12, R26, -R12, R30 ;  /* 0x8000000c1a0c722b */ /* 0x000fc6000000001e */
[----:B------:R-:W-:-:S07]  /*2250*/  LOP3.LUT R25, R15, R25, RZ, 0x3c, !PT ;  /* 0x000000190f197212 */ /* 0x000fce00078e3cff */
[----:B------:R-:W-:-:S04]  /*2260*/  FSETP.NEU.AND P0, PT, |R13|, R11, PT ;  /* 0x0000000b0d00720b */ /* 0x000fc80003f0d200 */
[----:B------:R-:W-:Y:S02]  /*2270*/  FSEL R26, R14, R26, !P0 ;  /* 0x0000001a0e1a7208 */ /* 0x000fe40004000000 */
[----:B------:R-:W-:Y:S01]  /*2280*/  FSEL R27, R25, R27, !P0 ;  /* 0x0000001b191b7208 */ /* 0x000fe20004000000 */
[----:B------:R-:W-:Y:S06]  /*2290*/  BRA `(.L_x_28) ;  /* 0x0000000000547947 */ /* 0x000fec0003800000 */
.L_x_27:
[----:B------:R-:W-:-:S14]  /*22a0*/  DSETP.NAN.AND P0, PT, R12, R12, PT ;  /* 0x0000000c0c00722a */ /* 0x000fdc0003f08000 */
[----:B------:R-:W-:Y:S05]  /*22b0*/  @P0 BRA `(.L_x_29) ;  /* 0x0000000000440947 */ /* 0x000fea0003800000 */
[----:B------:R-:W-:-:S14]  /*22c0*/  DSETP.NAN.AND P0, PT, R14, R14, PT ;  /* 0x0000000e0e00722a */ /* 0x000fdc0003f08000 */
[----:B------:R-:W-:Y:S05]  /*22d0*/  @P0 BRA `(.L_x_30) ;  /* 0x0000000000300947 */ /* 0x000fea0003800000 */
[----:B------:R-:W-:Y:S01]  /*22e0*/  ISETP.NE.AND P0, PT, R33, R34, PT ;  /* 0x000000222100720c */ /* 0x000fe20003f05270 */
[----:B------:R-:W-:Y:S01]  /*22f0*/  IMAD.MOV.U32 R26, RZ, RZ, 0x0 ;  /* 0x00000000ff1a7424 */ /* 0x000fe200078e00ff */
[----:B------:R-:W-:-:S11]  /*2300*/  MOV R27, 0xfff80000 ;  /* 0xfff80000001b7802 */ /* 0x000fd60000000f00 */
[----:B------:R-:W-:Y:S05]  /*2310*/  @!P0 BRA `(.L_x_28) ;  /* 0x0000000000348947 */ /* 0x000fea0003800000 */
[----:B------:R-:W-:Y:S02]  /*2320*/  ISETP.NE.AND P0, PT, R33, 0x7ff00000, PT ;  /* 0x7ff000002100780c */ /* 0x000fe40003f05270 */
[----:B------:R-:W-:Y:S02]  /*2330*/  LOP3.LUT R27, R13, 0x80000000, R15, 0x48, !PT ;  /* 0x800000000d1b7812 */ /* 0x000fe400078e480f */
[----:B------:R-:W-:-:S13]  /*2340*/  ISETP.EQ.OR P0, PT, R34, RZ, !P0 ;  /* 0x000000ff2200720c */ /* 0x000fda0004702670 */
[----:B------:R-:W-:Y:S01]  /*2350*/  @P0 LOP3.LUT R11, R27, 0x7ff00000, RZ, 0xfc, !PT ;  /* 0x7ff000001b0b0812 */ /* 0x000fe200078efcff */
[----:B------:R-:W-:Y:S02]  /*2360*/  @!P0 IMAD.MOV.U32 R26, RZ, RZ, RZ ;  /* 0x000000ffff1a8224 */ /* 0x000fe400078e00ff */
[----:B------:R-:W-:Y:S02]  /*2370*/  @P0 IMAD.MOV.U32 R26, RZ, RZ, RZ ;  /* 0x000000ffff1a0224 */ /* 0x000fe400078e00ff */
[----:B------:R-:W-:Y:S01]  /*2380*/  @P0 IMAD.MOV.U32 R27, RZ, RZ, R11 ;  /* 0x000000ffff1b0224 */ /* 0x000fe200078e000b */
[----:B------:R-:W-:Y:S06]  /*2390*/  BRA `(.L_x_28) ;  /* 0x0000000000147947 */ /* 0x000fec0003800000 */
.L_x_30:
[----:B------:R-:W-:Y:S02]  /*23a0*/  LOP3.LUT R27, R15, 0x80000, RZ, 0xfc, !PT ;  /* 0x000800000f1b7812 */ /* 0x000fe400078efcff */
[----:B------:R-:W-:Y:S01]  /*23b0*/  MOV R26, R14 ;  /* 0x0000000e001a7202 */ /* 0x000fe20000000f00 */
[----:B------:R-:W-:Y:S06]  /*23c0*/  BRA `(.L_x_28) ;  /* 0x0000000000087947 */ /* 0x000fec0003800000 */
.L_x_29:
[----:B------:R-:W-:Y:S01]  /*23d0*/  LOP3.LUT R27, R13, 0x80000, RZ, 0xfc, !PT ;  /* 0x000800000d1b7812 */ /* 0x000fe200078efcff */
[----:B------:R-:W-:-:S07]  /*23e0*/  IMAD.MOV.U32 R26, RZ, RZ, R12 ;  /* 0x000000ffff1a7224 */ /* 0x000fce00078e000c */
.L_x_28:
[----:B------:R-:W-:Y:S05]  /*23f0*/  BSYNC.RECONVERGENT B1 ;  /* 0x0000000000017941 */ /* 0x000fea0003800200 */
.L_x_26:
[----:B------:R-:W-:Y:S01]  /*2400*/  MOV R12, R0 ;  /* 0x00000000000c7202 */ /* 0x000fe20000000f00 */
[----:B------:R-:W-:Y:S02]  /*2410*/  IMAD.MOV.U32 R13, RZ, RZ, 0x0 ;  /* 0x00000000ff0d7424 */ /* 0x000fe400078e00ff */
[----:B------:R-:W-:Y:S02]  /*2420*/  IMAD.MOV.U32 R14, RZ, RZ, R26 ;  /* 0x000000ffff0e7224 */ /* 0x000fe400078e001a */
[----:B------:R-:W-:Y:S01]  /*2430*/  IMAD.MOV.U32 R15, RZ, RZ, R27 ;  /* 0x000000ffff0f7224 */ /* 0x000fe200078e001b */
[----:B------:R-:W-:Y:S06]  /*2440*/  RET.REL.NODEC R12 `(plm_recurrence) ;  /* 0xffffffd80cec7950 */ /* 0x000fec0003c3ffff */
        .weak           $__internal_1_$__cuda_sm20_dsqrt_rn_f64_mediumpath_v1
        .type           $__internal_1_$__cuda_sm20_dsqrt_rn_f64_mediumpath_v1,@function
        .size           $__internal_1_$__cuda_sm20_dsqrt_rn_f64_mediumpath_v1,(.L_x_37 - $__internal_1_$__cuda_sm20_dsqrt_rn_f64_mediumpath_v1)
$__internal_1_$__cuda_sm20_dsqrt_rn_f64_mediumpath_v1:
[----:B------:R-:W-:Y:S01]  /*2450*/  ISETP.GE.U32.AND P0, PT, R10, -0x3400000, PT ;  /* 0xfcc000000a00780c */ /* 0x000fe20003f06070 */
[----:B------:R-:W-:Y:S01]  /*2460*/  BSSY.RECONVERGENT B1, `(.L_x_31) ;  /* 0x0000024000017945 */ /* 0x000fe20003800200 */
[----:B------:R-:W-:-:S11]  /*2470*/  IMAD.MOV.U32 R13, RZ, RZ, R19 ;  /* 0x000000ffff0d7224 */ /* 0x000fd600078e0013 */
[----:B------:R-:W-:Y:S05]  /*2480*/  @!P0 BRA `(.L_x_32) ;  /* 0x0000000000208947 */ /* 0x000fea0003800000 */
[----:B------:R-:W-:-:S10]  /*2490*/  DFMA.RM R12, R16, R12, R14 ;  /* 0x0000000c100c722b */ /* 0x000fd4000000400e */
[----:B------:R-:W-:-:S05]  /*24a0*/  IADD3 R2, P0, PT, R12, 0x1, RZ ;  /* 0x000000010c027810 */ /* 0x000fca0007f1e0ff */
[----:B------:R-:W-:-:S06]  /*24b0*/  IMAD.X R3, RZ, RZ, R13, P0 ;  /* 0x000000ffff037224 */ /* 0x000fcc00000e060d */
[----:B------:R-:W-:-:S08]  /*24c0*/  DFMA.RP R8, -R12, R2, R8 ;  /* 0x000000020c08722b */ /* 0x000fd00000008108 */
[----:B------:R-:W-:-:S06]  /*24d0*/  DSETP.GT.AND P0, PT, R8, RZ, PT ;  /* 0x000000ff0800722a */ /* 0x000fcc0003f04000 */
[----:B------:R-:W-:Y:S02]  /*24e0*/  FSEL R2, R2, R12, P0 ;  /* 0x0000000c02027208 */ /* 0x000fe40000000000 */
[----:B------:R-:W-:Y:S01]  /*24f0*/  FSEL R3, R3, R13, P0 ;  /* 0x0000000d03037208 */ /* 0x000fe20000000000 */
[----:B------:R-:W-:Y:S06]  /*2500*/  BRA `(.L_x_33) ;  /* 0x0000000000647947 */ /* 0x000fec0003800000 */
.L_x_32:
[----:B------:R-:W-:-:S14]  /*2510*/  DSETP.NE.AND P0, PT, R8, RZ, PT ;  /* 0x000000ff0800722a */ /* 0x000fdc0003f05000 */
[----:B------:R-:W-:Y:S05]  /*2520*/  @!P0 BRA `(.L_x_34) ;  /* 0x0000000000588947 */ /* 0x000fea0003800000 */
[----:B------:R-:W-:-:S13]  /*2530*/  ISETP.GE.AND P0, PT, R9, RZ, PT ;  /* 0x000000ff0900720c */ /* 0x000fda0003f06270 */
[----:B------:R-:W-:Y:S01]  /*2540*/  @!P0 MOV R2, 0x0 ;  /* 0x0000000000028802 */ /* 0x000fe20000000f00 */
[----:B------:R-:W-:Y:S01]  /*2550*/  @!P0 IMAD.MOV.U32 R3, RZ, RZ, -0x80000 ;  /* 0xfff80000ff038424 */ /* 0x000fe200078e00ff */
[----:B------:R-:W-:Y:S06]  /*2560*/  @!P0 BRA `(.L_x_33) ;  /* 0x00000000004c8947 */ /* 0x000fec0003800000 */
[----:B------:R-:W-:-:S13]  /*2570*/  ISETP.GT.AND P0, PT, R9, 0x7fefffff, PT ;  /* 0x7fefffff0900780c */ /* 0x000fda0003f04270 */
[----:B------:R-:W-:Y:S05]  /*2580*/  @P0 BRA `(.L_x_34) ;  /* 0x0000000000400947 */ /* 0x000fea0003800000 */
[----:B------:R-:W-:Y:S01]  /*2590*/  DMUL R8, R8, 8.11296384146066816958e+31 ;  /* 0x4690000008087828 */ /* 0x000fe20000000000 */
[----:B------:R-:W-:Y:S01]  /*25a0*/  IMAD.MOV.U32 R2, RZ, RZ, RZ ;  /* 0x000000ffff027224 */ /* 0x000fe200078e00ff */
[----:B------:R-:W-:Y:S01]  /*25b0*/  MOV R13, 0x3fd80000 ;  /* 0x3fd80000000d7802 */ /* 0x000fe20000000f00 */
[----:B------:R-:W-:-:S03]  /*25c0*/  IMAD.MOV.U32 R12, RZ, RZ, 0x0 ;  /* 0x00000000ff0c7424 */ /* 0x000fc600078e00ff */
[----:B------:R-:W0:Y:S02]  /*25d0*/  MUFU.RSQ64H R3, R9 ;  /* 0x0000000900037308 */ /* 0x000e240000001c00 */
[----:B0-----:R-:W-:-:S08]  /*25e0*/  DMUL R10, R2, R2 ;  /* 0x00000002020a7228 */ /* 0x001fd00000000000 */
[----:B------:R-:W-:-:S08]  /*25f0*/  DFMA R10, R8, -R10, 1 ;  /* 0x3ff00000080a742b */ /* 0x000fd0000000080a */
[----:B------:R-:W-:Y:S02]  /*2600*/  DFMA R12, R10, R12, 0.5 ;  /* 0x3fe000000a0c742b */ /* 0x000fe4000000000c */
[----:B------:R-:W-:-:S08]  /*2610*/  DMUL R10, R2, R10 ;  /* 0x0000000a020a7228 */ /* 0x000fd00000000000 */
[----:B------:R-:W-:-:S08]  /*2620*/  DFMA R10, R12, R10, R2 ;  /* 0x0000000a0c0a722b */ /* 0x000fd00000000002 */
[----:B------:R-:W-:Y:S02]  /*2630*/  DMUL R2, R8, R10 ;  /* 0x0000000a08027228 */ /* 0x000fe40000000000 */
[----:B------:R-:W-:-:S06]  /*2640*/  VIADD R11, R11, 0xfff00000 ;  /* 0xfff000000b0b7836 */ /* 0x000fcc0000000000 */
[----:B------:R-:W-:-:S08]  /*2650*/  DFMA R12, R2, -R2, R8 ;  /* 0x80000002020c722b */ /* 0x000fd00000000008 */
[----:B------:R-:W-:-:S10]  /*2660*/  DFMA R2, R10, R12, R2 ;  /* 0x0000000c0a02722b */ /* 0x000fd40000000002 */
[----:B------:R-:W-:Y:S01]  /*2670*/  VIADD R3, R3, 0xfcb00000 ;  /* 0xfcb0000003037836 */ /* 0x000fe20000000000 */
[----:B------:R-:W-:Y:S06]  /*2680*/  BRA `(.L_x_33) ;  /* 0x0000000000047947 */ /* 0x000fec0003800000 */
.L_x_34:
[----:B------:R-:W-:-:S11]  /*2690*/  DADD R2, R8, R8 ;  /* 0x0000000008027229 */ /* 0x000fd60000000008 */
.L_x_33:
[----:B------:R-:W-:Y:S05]  /*26a0*/  BSYNC.RECONVERGENT B1 ;  /* 0x0000000000017941 */ /* 0x000fea0003800200 */
.L_x_31:
[----:B------:R-:W-:Y:S01]  /*26b0*/  IMAD.MOV.U32 R7, RZ, RZ, R2 ;  /* 0x000000ffff077224 */ /* 0x000fe200078e0002 */
[----:B------:R-:W-:Y:S01]  /*26c0*/  MOV R8, R3 ;  /* 0x0000000300087202 */ /* 0x000fe20000000f00 */
[----:B------:R-:W-:Y:S02]  /*26d0*/  IMAD.MOV.U32 R2, RZ, RZ, R0 ;  /* 0x000000ffff027224 */ /* 0x000fe400078e0000 */
[----:B------:R-:W-:-:S04]  /*26e0*/  IMAD.MOV.U32 R3, RZ, RZ, 0x0 ;  /* 0x00000000ff037424 */ /* 0x000fc800078e00ff */
[----:B------:R-:W-:Y:S05]  /*26f0*/  RET.REL.NODEC R2 `(plm_recurrence) ;  /* 0xffffffd802407950 */ /* 0x000fea0003c3ffff */
.L_x_35:
[----:B------:R-:W-:-:S00]  /*2700*/  BRA `(.L_x_35) ;  /* 0xfffffffc00fc7947 */ /* 0x000fc0000383ffff */
[----:B------:R-:W-:-:S00]  /*2710*/  NOP ;  /* 0x0000000000007918 */ /* 0x000fc00000000000 */
        /* <DEDUP_REMOVED lines=14> */
.L_x_37:


//--------------------- .nv.shared.reserved.0     --------------------------
	.section	.nv.shared.reserved.0,"aw",@nobits
	.weak		__nv_reservedSMEM_offset_0_alias
	.size		__nv_reservedSMEM_offset_0_alias, 0, 64
	.other		__nv_reservedSMEM_offset_0_alias,@"STO_CUDA_RESERVED_SHARED STV_DEFAULT"
__nv_reservedSMEM_offset_0_alias:
	.zero		0
	.zero		64


//--------------------- .nv.constant0.plm_recurrence --------------------------
	.section	.nv.constant0.plm_recurrence,"a",@progbits
	.sectionflags	@""
	.align	4
.nv.constant0.plm_recurrence:
	.zero		928


//--------------------- SYMBOLS --------------------------

	.type		.nv.reservedSmem.offset0,@object
	.size		.nv.reservedSmem.offset0,0x4
